def gluon_tcgen05(
    a_ptr,
    b_ptr,
    c_ptr,
    M,
    N,
    K,
    stride_am,
    stride_bk,
    stride_cm,
    BLOCK_M: gl.constexpr,
    BLOCK_N: gl.constexpr,
    BLOCK_K: gl.constexpr,
    DTYPE: gl.constexpr,
    A_LAYOUT: gl.constexpr,
    B_LAYOUT: gl.constexpr,
    C_LAYOUT: gl.constexpr,
    B_SHAPE: gl.constexpr,
    TMEM_LAYOUT: gl.constexpr,
    TMEM_REG: gl.constexpr,
    TRANS_B: gl.constexpr,
    NUM_BUFFERS: gl.constexpr,
):
    a_desc = tma.make_tensor_descriptor(
        a_ptr, [M, K], [stride_am, 1], [BLOCK_M, BLOCK_K], A_LAYOUT
    )
    b_desc = tma.make_tensor_descriptor(
        b_ptr,
        [N, K] if TRANS_B else [K, N],
        [stride_bk, 1],
        B_SHAPE,
        B_LAYOUT,
    )
    c_desc = tma.make_tensor_descriptor(
        c_ptr, [M, N], [stride_cm, 1], [BLOCK_M, BLOCK_N], C_LAYOUT
    )

    a_bufs = gl.allocate_shared_memory(
        DTYPE, [NUM_BUFFERS, BLOCK_M, BLOCK_K], A_LAYOUT
    )
    b_bufs = gl.allocate_shared_memory(DTYPE, [NUM_BUFFERS] + B_SHAPE, B_LAYOUT)

    pid_m = gl.program_id(0)
    pid_n = gl.program_id(1)
    off_m = pid_m * BLOCK_M
    off_n = pid_n * BLOCK_N

    tma_bars = gl.allocate_shared_memory(
        gl.int64, [NUM_BUFFERS, 1], mbarrier.MBarrierLayout()
    )
    mma_bars = gl.allocate_shared_memory(
        gl.int64, [NUM_BUFFERS, 1], mbarrier.MBarrierLayout()
    )
    for i in gl.static_range(NUM_BUFFERS):
        mbarrier.init(tma_bars.index(i), count=1)
        mbarrier.init(mma_bars.index(i), count=1)

    acc_tmem = allocate_tensor_memory(gl.float32, [BLOCK_M, BLOCK_N], TMEM_LAYOUT)
    idx = 0
    phase = 0
    use_acc = False
    for k in range(0, K, BLOCK_K):
        a = a_bufs.index(idx)
        b = b_bufs.index(idx)
        tma_bar = tma_bars.index(idx)
        mma_bar = mma_bars.index(idx)
        mbarrier.expect(
            tma_bar, a_desc.block_type.nbytes + b_desc.block_type.nbytes
        )
        tma.async_copy_global_to_shared(a_desc, [off_m, k], tma_bar, a)
        tma.async_copy_global_to_shared(
            b_desc, [off_n, k] if TRANS_B else [k, off_n], tma_bar, b
        )
        mbarrier.wait(tma_bar, phase=phase)

        if TRANS_B:
            b = b.permute((1, 0))
        tcgen05_mma(a, b, acc_tmem, use_acc=use_acc)
        tcgen05_commit(mma_bar)
        mbarrier.wait(mma_bar, phase=phase)
        use_acc = True

        idx += 1
        if idx == NUM_BUFFERS:
            idx = 0
            phase ^= 1

    for i in gl.static_range(NUM_BUFFERS):
        mbarrier.invalidate(tma_bars.index(i))
        mbarrier.invalidate(mma_bars.index(i))

    acc = acc_tmem.load(TMEM_REG)
    c_smem = gl.allocate_shared_memory(DTYPE, [BLOCK_M, BLOCK_N], C_LAYOUT)
    c_smem.store(acc.to(DTYPE))
    fence_async_shared()
    tma.async_copy_shared_to_global(c_desc, [off_m, off_n], c_smem)
    tma.store_wait(pendings=0)

# config = {"BLOCK_K": 128, "BLOCK_M": 64, "BLOCK_N": 256, "arch": "sm_100", "dtype": "fp16", "num_buffers": 2, "num_warps": 8, "trans_b": 1}
# arch = sm_100


// ===== COMPILED SASS (sm_100a) =====

	.target	sm_100a

	.elftype	@"ET_EXEC"


//--------------------- .note.nv.tkinfo           --------------------------
	.section	.note.nv.tkinfo,"",@"SHT_NOTE"
	.sectionflags	@"SHF_NOTE_NV_TKINFO"
	.tkinfo
        /*0018*/ 	.word	0x00000081
        /*0030*/ 	.string	""
        /*0030*/ 	.string	"ptxas-blackwell"
        /*0030*/ 	.string	"Cuda compilation tools, release 12.9, V12.9.86"
        /*0030*/ 	.string	"Build cuda_12.9.r12.9/compiler.36037853_0"
        /*0030*/ 	.string	"-v  -suppress-debug-info  -lineinfo  -arch sm_100a "



//--------------------- .note.nv.cuver            --------------------------
	.section	.note.nv.cuver,"",@"SHT_NOTE"
	.sectionflags	@"SHF_NOTE_NV_CUVER"
        /*0018*/ 	.short	0x0001
        /*001a*/ 	.short	0x0064
        /*001c*/ 	.short	0x0001
        /*001e*/ 	.short	0x0000
        /*0020*/ 	.short	0x0001
        /*0022*/ 	.short	0x0000


//--------------------- .nv.info                  --------------------------
	.section	.nv.info,"",@"SHT_CUDA_INFO"
	.align	4


	//----- nvinfo : EIATTR_REGCOUNT
	.align		4
        /*0000*/ 	.byte	0x04, 0x2f
        /*0002*/ 	.short	(.L_4 - .L_3)
	.align		4
.L_3:
        /*0004*/ 	.word	index@(gluon_tcgen05)
        /*0008*/ 	.word	0x00000047


	//----- nvinfo : EIATTR_FRAME_SIZE
	.align		4
.L_4:
        /*000c*/ 	.byte	0x04, 0x11
        /*000e*/ 	.short	(.L_6 - .L_5)
	.align		4
.L_5:
        /*0010*/ 	.word	index@($__internal_2_$__cuda_sm10x_tcgen05_guardrail_trap_unallocated_columns_being_dealloced)
        /*0014*/ 	.word	0x00000000


	//----- nvinfo : EIATTR_FRAME_SIZE
	.align		4
.L_6:
        /*0018*/ 	.byte	0x04, 0x11
        /*001a*/ 	.short	(.L_8 - .L_7)
	.align		4
.L_7:
        /*001c*/ 	.word	index@($__internal_1_$__cuda_sm10x_tcgen05_guardrail_trap_phase_invalid_during_alloc)
        /*0020*/ 	.word	0x00000000


	//----- nvinfo : EIATTR_FRAME_SIZE
	.align		4
.L_8:
        /*0024*/ 	.byte	0x04, 0x11
        /*0026*/ 	.short	(.L_10 - .L_9)
	.align		4
.L_9:
        /*0028*/ 	.word	index@($__internal_0_$__cuda_sm10x_tcgen05_guardrail_trap_col_being_dealloced_not_returned_by_alloc)
        /*002c*/ 	.word	0x00000000


	//----- nvinfo : EIATTR_FRAME_SIZE
	.align		4
.L_10:
        /*0030*/ 	.byte	0x04, 0x11
        /*0032*/ 	.short	(.L_12 - .L_11)
	.align		4
.L_11:
        /*0034*/ 	.word	index@(gluon_tcgen05)
        /*0038*/ 	.word	0x00000000


	//----- nvinfo : EIATTR_MIN_STACK_SIZE
	.align		4
.L_12:
        /*003c*/ 	.byte	0x04, 0x12
        /*003e*/ 	.short	(.L_14 - .L_13)
	.align		4
.L_13:
        /*0040*/ 	.word	index@(gluon_tcgen05)
        /*0044*/ 	.word	0x00000000
.L_14:


//--------------------- .nv.info.gluon_tcgen05    --------------------------
	.section	.nv.info.gluon_tcgen05,"",@"SHT_CUDA_INFO"
	.sectionflags	@""
	.align	4


	//----- nvinfo : EIATTR_CUDA_API_VERSION
	.align		4
        /*0000*/ 	.byte	0x04, 0x37
        /*0002*/ 	.short	(.L_16 - .L_15)
.L_15:
        /*0004*/ 	.word	0x00000081


	//----- nvinfo : EIATTR_KPARAM_INFO
	.align		4
.L_16:
        /*0008*/ 	.byte	0x04, 0x17
        /*000a*/ 	.short	(.L_18 - .L_17)
.L_17:
        /*000c*/ 	.word	0x00000000
        /*0010*/ 	.short	0x000a
        /*0012*/ 	.short	0x0048
        /*0014*/ 	.byte	0x00, 0xf4, 0x21, 0x00


	//----- nvinfo : EIATTR_KPARAM_INFO
	.align		4
.L_18:
        /*0018*/ 	.byte	0x04, 0x17
        /*001a*/ 	.short	(.L_20 - .L_19)
.L_19:
        /*001c*/ 	.word	0x00000000
        /*0020*/ 	.short	0x0009
        /*0022*/ 	.short	0x0040
        /*0024*/ 	.byte	0x00, 0xf4, 0x21, 0x00


	//----- nvinfo : EIATTR_KPARAM_INFO
	.align		4
.L_20:
        /*0028*/ 	.byte	0x04, 0x17
        /*002a*/ 	.short	(.L_22 - .L_21)
.L_21:
        /*002c*/ 	.word	0x00000000
        /*0030*/ 	.short	0x0008
        /*0032*/ 	.short	0x0038
        /*0034*/ 	.byte	0x00, 0xf0, 0x21, 0x00


	//----- nvinfo : EIATTR_KPARAM_INFO
	.align		4
.L_22:
        /*0038*/ 	.byte	0x04, 0x17
        /*003a*/ 	.short	(.L_24 - .L_23)
.L_23:
        /*003c*/ 	.word	0x00000000
        /*0040*/ 	.short	0x0007
        /*0042*/ 	.short	0x0030
        /*0044*/ 	.byte	0x00, 0xf0, 0x21, 0x00


	//----- nvinfo : EIATTR_KPARAM_INFO
	.align		4
.L_24:
        /*0048*/ 	.byte	0x04, 0x17
        /*004a*/ 	.short	(.L_26 - .L_25)
.L_25:
        /*004c*/ 	.word	0x00000000
        /*0050*/ 	.short	0x0006
        /*0052*/ 	.short	0x0028
        /*0054*/ 	.byte	0x00, 0xf0, 0x21, 0x00


	//----- nvinfo : EIATTR_KPARAM_INFO
	.align		4
.L_26:
        /*0058*/ 	.byte	0x04, 0x17
        /*005a*/ 	.short	(.L_28 - .L_27)
.L_27:
        /*005c*/ 	.word	0x00000000
        /*0060*/ 	.short	0x0005
        /*0062*/ 	.short	0x0020
        /*0064*/ 	.byte	0x00, 0xf0, 0x11, 0x00


	//----- nvinfo : EIATTR_KPARAM_INFO
	.align		4
.L_28:
        /*0068*/ 	.byte	0x04, 0x17
        /*006a*/ 	.short	(.L_30 - .L_29)
.L_29:
        /*006c*/ 	.word	0x00000000
        /*0070*/ 	.short	0x0004
        /*0072*/ 	.short	0x001c
        /*0074*/ 	.byte	0x00, 0xf0, 0x11, 0x00


	//----- nvinfo : EIATTR_KPARAM_INFO
	.align		4
.L_30:
        /*0078*/ 	.byte	0x04, 0x17
        /*007a*/ 	.short	(.L_32 - .L_31)
.L_31:
        /*007c*/ 	.word	0x00000000
        /*0080*/ 	.short	0x0003
        /*0082*/ 	.short	0x0018
        /*0084*/ 	.byte	0x00, 0xf0, 0x11, 0x00


	//----- nvinfo : EIATTR_KPARAM_INFO
	.align		4
.L_32:
        /*0088*/ 	.byte	0x04, 0x17
        /*008a*/ 	.short	(.L_34 - .L_33)
.L_33:
        /*008c*/ 	.word	0x00000000
        /*0090*/ 	.short	0x0002
        /*0092*/ 	.short	0x0010
        /*0094*/ 	.byte	0x00, 0xf4, 0x21, 0x00


	//----- nvinfo : EIATTR_KPARAM_INFO
	.align		4
.L_34:
        /*0098*/ 	.byte	0x04, 0x17
        /*009a*/ 	.short	(.L_36 - .L_35)
.L_35:
        /*009c*/ 	.word	0x00000000
        /*00a0*/ 	.short	0x0001
        /*00a2*/ 	.short	0x0008
        /*00a4*/ 	.byte	0x00, 0xf4, 0x21, 0x00


	//----- nvinfo : EIATTR_KPARAM_INFO
	.align		4
.L_36:
        /*00a8*/ 	.byte	0x04, 0x17
        /*00aa*/ 	.short	(.L_38 - .L_37)
.L_37:
        /*00ac*/ 	.word	0x00000000
        /*00b0*/ 	.short	0x0000
        /*00b2*/ 	.short	0x0000
        /*00b4*/ 	.byte	0x00, 0xf4, 0x21, 0x00


	//----- nvinfo : EIATTR_AT_ENTRY_FRAGMENTS
	.align		4
.L_38:
        /*00b8*/ 	.byte	0x04, 0x4f
        /*00ba*/ 	.short	(.L_40 - .L_39)


	//   ....[0]....
.L_39:
        /*00bc*/ 	.word	0x00000004


	//----- nvinfo : EIATTR_RESERVED_SMEM_USED
	.align		4
.L_40:
        /*00c0*/ 	.byte	0x01, 0x41
	.zero		2


	//----- nvinfo : EIATTR_SPARSE_MMA_MASK
	.align		4
        /*00c4*/ 	.byte	0x03, 0x50
        /*00c6*/ 	.short	0x0000


	//----- nvinfo : EIATTR_TCGEN05_1CTA_USED
	.align		4
        /*00c8*/ 	.byte	0x01, 0x51
	.zero		2


	//----- nvinfo : EIATTR_MAXREG_COUNT
	.align		4
        /*00cc*/ 	.byte	0x03, 0x1b
        /*00ce*/ 	.short	0x00ff


	//----- nvinfo : EIATTR_NUM_BARRIERS
	.align		4
        /*00d0*/ 	.byte	0x02, 0x4c
        /*00d2*/ 	.byte	0x01
	.zero		1


	//----- nvinfo : EIATTR_INT_WARP_WIDE_INSTR_OFFSETS
	.align		4
        /*00d4*/ 	.byte	0x04, 0x31
        /*00d6*/ 	.short	(.L_42 - .L_41)


	//   ....[0]....
.L_41:
        /*00d8*/ 	.word	0x00001770


	//   ....[1]....
        /*00dc*/ 	.word	0x00001790


	//   ....[2]....
        /*00e0*/ 	.word	0x00001820


	//   ....[3]....
        /*00e4*/ 	.word	0x00001a10


	//   ....[4]....
        /*00e8*/ 	.word	0x00001a20


	//   ....[5]....
        /*00ec*/ 	.word	0x00001a70


	//   ....[6]....
        /*00f0*/ 	.word	0x00001a80


	//   ....[7]....
        /*00f4*/ 	.word	0x00001ea0


	//   ....[8]....
        /*00f8*/ 	.word	0x00001eb0


	//   ....[9]....
        /*00fc*/ 	.word	0x00002030


	//   ....[10]....
        /*0100*/ 	.word	0x00002080


	//   ....[11]....
        /*0104*/ 	.word	0x000020b0


	//   ....[12]....
        /*0108*/ 	.word	0x000020e0


	//   ....[13]....
        /*010c*/ 	.word	0x000025a0


	//   ....[14]....
        /*0110*/ 	.word	0x000025b0


	//   ....[15]....
        /*0114*/ 	.word	0x000028d0


	//   ....[16]....
        /*0118*/ 	.word	0x000028e0


	//   ....[17]....
        /*011c*/ 	.word	0x00002dd0


	//   ....[18]....
        /*0120*/ 	.word	0x00002e20


	//----- nvinfo : EIATTR_COOP_GROUP_MASK_REGIDS
	.align		4
.L_42:
        /*0124*/ 	.byte	0x04, 0x29
        /*0126*/ 	.short	(.L_44 - .L_43)


	//   ....[0]....
.L_43:
        /*0128*/ 	.word	0xffffffff


	//   ....[1]....
        /*012c*/ 	.word	0xffffffff


	//   ....[2]....
        /*0130*/ 	.word	0xffffffff


	//   ....[3]....
        /*0134*/ 	.word	0xffffffff


	//   ....[4]....
        /*0138*/ 	.word	0xffffffff


	//   ....[5]....
        /*013c*/ 	.word	0xffffffff


	//   ....[6]....
        /*0140*/ 	.word	0xffffffff


	//   ....[7]....
        /*0144*/ 	.word	0xffffffff


	//   ....[8]....
        /*0148*/ 	.word	0xffffffff


	//   ....[9]....
        /*014c*/ 	.word	0xffffffff


	//----- nvinfo : EIATTR_COOP_GROUP_INSTR_OFFSETS
	.align		4
.L_44:
        /*0150*/ 	.byte	0x04, 0x28
        /*0152*/ 	.short	(.L_46 - .L_45)


	//   ....[0]....
.L_45:
        /*0154*/ 	.word	0x00000050


	//   ....[1]....
        /*0158*/ 	.word	0x00000310


	//   ....[2]....
        /*015c*/ 	.word	0x00000500


	//   ....[3]....
        /*0160*/ 	.word	0x000009a0


	//   ....[4]....
        /*0164*/ 	.word	0x00000ae0


	//   ....[5]....
        /*0168*/ 	.word	0x00000fe0


	//   ....[6]....
        /*016c*/ 	.word	0x00001120


	//   ....[7]....
        /*0170*/ 	.word	0x00001610


	//   ....[8]....
        /*0174*/ 	.word	0x00002c60


	//   ....[9]....
        /*0178*/ 	.word	0x00002ed0


	//----- nvinfo : EIATTR_VRC_CTA_INIT_COUNT
	.align		4
.L_46:
        /*017c*/ 	.byte	0x02, 0x4a
        /*017e*/ 	.byte	0x80
	.zero		1


	//----- nvinfo : EIATTR_MBARRIER_INSTR_OFFSETS
	.align		4
        /*0180*/ 	.byte	0x04, 0x39
        /*0182*/ 	.short	(.L_48 - .L_47)


	//   ....[0]....
.L_47:
        /*0184*/ 	.word	0x00001840
        /*0188*/ 	.word	0x000000ff
        /*018c*/ 	.word	0x00028000
        /*0190*/ 	.short	0x0100
        /*0192*/ 	.byte	0x0b
	.zero		1


	//   ....[1]....
        /*0194*/ 	.word	0x00001850
        /*0198*/ 	.word	0x000000ff
        /*019c*/ 	.word	0x00028010
        /*01a0*/ 	.short	0x0100
        /*01a2*/ 	.byte	0x0b
	.zero		1


	//   ....[2]....
        /*01a4*/ 	.word	0x00001900
        /*01a8*/ 	.word	0x000000ff
        /*01ac*/ 	.word	0x00028008
        /*01b0*/ 	.short	0x0100
        /*01b2*/ 	.byte	0x0b
	.zero		1


	//   ....[3]....
        /*01b4*/ 	.word	0x00001910
        /*01b8*/ 	.word	0x000000ff
        /*01bc*/ 	.word	0x00028018
        /*01c0*/ 	.short	0x0100
        /*01c2*/ 	.byte	0x0b
	.zero		1


	//   ....[4]....
        /*01c4*/ 	.word	0x00001b10
        /*01c8*/ 	.word	0x000000ff
        /*01cc*/ 	.word	0x00028000
        /*01d0*/ 	.short	0x010a
        /*01d2*/ 	.byte	0x0b
	.zero		1


	//   ....[5]....
        /*01d4*/ 	.word	0x00001f00
        /*01d8*/ 	.word	0x000000ff
        /*01dc*/ 	.word	0x00028010
        /*01e0*/ 	.short	0x010a
        /*01e2*/ 	.byte	0x0b
	.zero		1


	//   ....[6]....
        /*01e4*/ 	.word	0x00002160
        /*01e8*/ 	.word	0x000000ff
        /*01ec*/ 	.word	0x00028000
        /*01f0*/ 	.short	0x010a
        /*01f2*/ 	.byte	0x2a
	.zero		1


	//   ....[7]....
        /*01f4*/ 	.word	0x000025f0
        /*01f8*/ 	.word	0x000000ff
        /*01fc*/ 	.word	0x00028010
        /*0200*/ 	.short	0x010a
        /*0202*/ 	.byte	0x2a
	.zero		1


	//   ....[8]....
        /*0204*/ 	.word	0x000026c0
        /*0208*/ 	.word	0x000000ff
        /*020c*/ 	.word	0x00028000
        /*0210*/ 	.short	0x0108
        /*0212*/ 	.byte	0x0b
	.zero		1


	//   ....[9]....
        /*0214*/ 	.word	0x000026d0
        /*0218*/ 	.word	0x000000ff
        /*021c*/ 	.word	0x00028010
        /*0220*/ 	.short	0x0108
        /*0222*/ 	.byte	0x0b
	.zero		1


	//   ....[10]....
        /*0224*/ 	.word	0x00002720
        /*0228*/ 	.word	0x000000ff
        /*022c*/ 	.word	0x00028008
        /*0230*/ 	.short	0x0108
        /*0232*/ 	.byte	0x0b
	.zero		1


	//   ....[11]....
        /*0234*/ 	.word	0x00002730
        /*0238*/ 	.word	0x000000ff
        /*023c*/ 	.word	0x00028018
        /*0240*/ 	.short	0x0108
        /*0242*/ 	.byte	0x0b
	.zero		1


	//   ....[12]....
        /*0244*/ 	.word	0x00002ef0
        /*0248*/ 	.word	0x000000ff
        /*024c*/ 	.word	0x00028000
        /*0250*/ 	.short	0x010a
        /*0252*/ 	.byte	0x0b
	.zero		1


	//   ....[13]....
        /*0254*/ 	.word	0x00002f20
        /*0258*/ 	.word	0x000000ff
        /*025c*/ 	.word	0x00028010
        /*0260*/ 	.short	0x010a
        /*0262*/ 	.byte	0x0b
	.zero		1


	//   ....[14]....
        /*0264*/ 	.word	0x00002f50
        /*0268*/ 	.word	0x000000ff
        /*026c*/ 	.word	0x00028000
        /*0270*/ 	.short	0x010a
        /*0272*/ 	.byte	0x2a
	.zero		1


	//   ....[15]....
        /*0274*/ 	.word	0x00002f80
        /*0278*/ 	.word	0x000000ff
        /*027c*/ 	.word	0x00028010
        /*0280*/ 	.short	0x010a
        /*0282*/ 	.byte	0x2a
	.zero		1


	//----- nvinfo : EIATTR_NUM_MBARRIERS
	.align		4
.L_48:
        /*0284*/ 	.byte	0x03, 0x38
        /*0286*/ 	.short	0x0004


	//----- nvinfo : EIATTR_EXIT_INSTR_OFFSETS
	.align		4
        /*0288*/ 	.byte	0x04, 0x1c
        /*028a*/ 	.short	(.L_50 - .L_49)


	//   ....[0]....
.L_49:
        /*028c*/ 	.word	0x00002ee0


	//----- nvinfo : EIATTR_REQNTID
	.align		4
.L_50:
        /*0290*/ 	.byte	0x04, 0x10
        /*0292*/ 	.short	(.L_52 - .L_51)
.L_51:
        /*0294*/ 	.word	0x00000100
        /*0298*/ 	.word	0x00000001
        /*029c*/ 	.word	0x00000001


	//----- nvinfo : EIATTR_CRS_STACK_SIZE
	.align		4
.L_52:
        /*02a0*/ 	.byte	0x04, 0x1e
        /*02a2*/ 	.short	(.L_54 - .L_53)
.L_53:
        /*02a4*/ 	.word	0x00000000


	//----- nvinfo : EIATTR_CBANK_PARAM_SIZE
	.align		4
.L_54:
        /*02a8*/ 	.byte	0x03, 0x19
        /*02aa*/ 	.short	0x0050


	//----- nvinfo : EIATTR_PARAM_CBANK
	.align		4
        /*02ac*/ 	.byte	0x04, 0x0a
        /*02ae*/ 	.short	(.L_56 - .L_55)
	.align		4
.L_55:
        /*02b0*/ 	.word	index@(.nv.constant0.gluon_tcgen05)
        /*02b4*/ 	.short	0x0380
        /*02b6*/ 	.short	0x0050


	//----- nvinfo : EIATTR_SW_WAR
	.align		4
.L_56:
        /*02b8*/ 	.byte	0x04, 0x36
        /*02ba*/ 	.short	(.L_58 - .L_57)
.L_57:
        /*02bc*/ 	.word	0x00000008
.L_58:


//--------------------- .nv.compat                --------------------------
	.section	.nv.compat,"",@"SHT_CUDA_COMPAT_INFO"
	.align	4
        /*0000*/ 	.byte	0x02, 0x02, 0x02, 0x00, 0x02, 0x05, 0x05, 0x00, 0x02, 0x03, 0x03, 0x00, 0x02, 0x06, 0x01, 0x00


//--------------------- .nv.callgraph             --------------------------
	.section	.nv.callgraph,"",@"SHT_CUDA_CALLGRAPH"
	.align	4
	.sectionentsize	8
	.align		4
        /*0000*/ 	.word	0x00000000
	.align		4
        /*0004*/ 	.word	0xffffffff
	.align		4
        /*0008*/ 	.word	0x00000000
	.align		4
        /*000c*/ 	.word	0xfffffffe
	.align		4
        /*0010*/ 	.word	0x00000000
	.align		4
        /*0014*/ 	.word	0xfffffffd
	.align		4
        /*0018*/ 	.word	0x00000000
	.align		4
        /*001c*/ 	.word	0xfffffffc


//--------------------- .text.gluon_tcgen05       --------------------------
	.section	.text.gluon_tcgen05,"ax",@progbits
	.align	128
        .global         gluon_tcgen05
        .type           gluon_tcgen05,@function
        .size           gluon_tcgen05,(.L_x_77 - gluon_tcgen05)
        .other          gluon_tcgen05,@"STO_CUDA_ENTRY STV_DEFAULT"
gluon_tcgen05:
.text.gluon_tcgen05:
[----:B------:R-:W1:Y:S01]  /*0000*/  LDC R1, c[0x0][0x37c] ;  /* 0x0000df00ff017b82 */ /* 0x000e620000000800 */
[----:B------:R-:W2:Y:S02]  /*0010*/  S2R R0, SR_TID.X ;  /* 0x0000000000007919 */ /* 0x000ea40000002100 */
[----:B--2---:R-:W-:-:S13]  /*0020*/  ISETP.GE.U32.AND P2, PT, R0, 0x20, PT ;  /* 0x000000200000780c */ /* 0x004fda0003f46070 */
[----:B------:R-:W-:Y:S05]  /*0030*/  @P2 BRA `(.L_x_0) ;  /* 0x0000000000b82947 */ /* 0x000fea0003800000 */
[----:B------:R-:W2:Y:S01]  /*0040*/  S2UR UR6, SR_CgaCtaId ;  /* 0x00000000000679c3 */ /* 0x000ea20000008800 */
[----:B------:R-:W-:Y:S01]  /*0050*/  NOP ;  /* 0x0000000000007918 */ /* 0x000fe20000000000 */
[----:B------:R-:W-:Y:S02]  /*0060*/  UMOV UR4, 0x40 ;  /* 0x0000004000047882 */ /* 0x000fe40000000000 */
[----:B--2---:R-:W-:-:S09]  /*0070*/  ULEA UR4, UR6, UR4, 0x18 ;  /* 0x0000000406047291 */ /* 0x004fd2000f8ec0ff */
[----:B------:R-:W2:Y:S01]  /*0080*/  LDS.U8 R2, [UR4] ;  /* 0x00000004ff027984 */ /* 0x000ea20008000000 */
[----:B------:R-:W-:Y:S02]  /*0090*/  UMOV UR4, 0x400 ;  /* 0x0000040000047882 */ /* 0x000fe40000000000 */
[----:B------:R-:W-:Y:S01]  /*00a0*/  ULEA UR4, UR6, UR4, 0x18 ;  /* 0x0000000406047291 */ /* 0x000fe2000f8ec0ff */
[----:B--2---:R-:W-:-:S13]  /*00b0*/  ISETP.NE.AND P0, PT, R2, RZ, PT ;  /* 0x000000ff0200720c */ /* 0x004fda0003f05270 */
[----:B------:R-:W-:Y:S05]  /*00c0*/  @P0 BRA `(.L_x_1) ;  /* 0x00000000007c0947 */ /* 0x000fea0003800000 */
[----:B------:R-:W-:-:S13]  /*00d0*/  ELECT P0, URZ, PT ;  /* 0x0000000000ff782f */ /* 0x000fda0003800000 */
[----:B------:R-:W-:Y:S05]  /*00e0*/  @!P0 BRA `(.L_x_2) ;  /* 0x0000000000848947 */ /* 0x000fea0003800000 */
[----:B------:R-:W-:Y:S01]  /*00f0*/  UMOV UR5, 0x8 ;  /* 0x0000000800057882 */ /* 0x000fe20000000000 */
[----:B------:R-:W-:Y:S02]  /*0100*/  IMAD.MOV.U32 R5, RZ, RZ, 0x1 ;  /* 0x00000001ff057424 */ /* 0x000fe400078e00ff */
[----:B------:R-:W-:Y:S02]  /*0110*/  IMAD.MOV.U32 R3, RZ, RZ, 0xff ;  /* 0x000000ffff037424 */ /* 0x000fe400078e00ff */
[----:B------:R-:W-:Y:S04]  /*0120*/  DEPBAR.LE SB2, 0x36 ;  /* 0x0000ad800000791a */ /* 0x000fe80000000000 */
[----:B------:R-:W2:Y:S02]  /*0130*/  UTCATOMSWS.FIND_AND_SET.ALIGN UP0, UR5, UR5 ;  /* 0x00000005000575e3 */ /* 0x000ea40008000800 */
[----:B--2---:R-:W-:-:S04]  /*0140*/  PLOP3.LUT P0, PT, PT, PT, UP0, 0x80, 0x8 ;  /* 0x000000000008781c */ /* 0x004fc80003f0f008 */
[----:B------:R-:W-:-:S04]  /*0150*/  SEL R2, RZ, 0xffffffff, !P0 ;  /* 0xffffffffff027807 */ /* 0x000fc80004000000 */
[----:B------:R-:W-:Y:S01]  /*0160*/  ISETP.NE.AND P0, PT, R2, RZ, PT ;  /* 0x000000ff0200720c */ /* 0x000fe20003f05270 */
[----:B------:R-:W-:-:S12]  /*0170*/  IMAD.U32 R2, RZ, RZ, UR5 ;  /* 0x00000005ff027e24 */ /* 0x000fd8000f8e00ff */
[----:B------:R-:W-:Y:S05]  /*0180*/  @P0 BRA `(.L_x_3) ;  /* 0x0000000000240947 */ /* 0x000fea0003800000 */
.L_x_4:
[----:B------:R-:W-:Y:S05]  /*0190*/  NANOSLEEP 0x64 ;  /* 0x000000640000795d */ /* 0x000fea0003800000 */
[----:B------:R-:W-:-:S05]  /*01a0*/  UMOV UR5, 0x8 ;  /* 0x0000000800057882 */ /* 0x000fca0000000000 */
[----:B------:R-:W-:Y:S04]  /*01b0*/  DEPBAR.LE SB2, 0x36 ;  /* 0x0000ad800000791a */ /* 0x000fe80000000000 */
[----:B------:R-:W2:Y:S02]  /*01c0*/  UTCATOMSWS.FIND_AND_SET.ALIGN UP0, UR5, UR5 ;  /* 0x00000005000575e3 */ /* 0x000ea40008000800 */
[----:B--2---:R-:W-:-:S04]  /*01d0*/  PLOP3.LUT P0, PT, PT, PT, UP0, 0x80, 0x8 ;  /* 0x000000000008781c */ /* 0x004fc80003f0f008 */
[----:B------:R-:W-:-:S04]  /*01e0*/  SEL R2, RZ, 0xffffffff, !P0 ;  /* 0xffffffffff027807 */ /* 0x000fc80004000000 */
[----:B------:R-:W-:Y:S01]  /*01f0*/  ISETP.NE.AND P0, PT, R2, RZ, PT ;  /* 0x000000ff0200720c */ /* 0x000fe20003f05270 */
[----:B------:R-:W-:-:S12]  /*0200*/  IMAD.U32 R2, RZ, RZ, UR5 ;  /* 0x00000005ff027e24 */ /* 0x000fd8000f8e00ff */
[----:B------:R-:W-:Y:S05]  /*0210*/  @!P0 BRA `(.L_x_4) ;  /* 0xfffffffc00dc8947 */ /* 0x000fea000383ffff */
.L_x_3:
[C---:B------:R-:W-:Y:S01]  /*0220*/  VIADD R4, R2.reuse, 0x10 ;  /* 0x0000001002047836 */ /* 0x040fe20000000000 */
[----:B------:R-:W-:Y:S01]  /*0230*/  UMOV UR5, 0x50 ;  /* 0x0000005000057882 */ /* 0x000fe20000000000 */
[----:B------:R-:W-:Y:S01]  /*0240*/  SHF.L.U32 R3, R3, R2, RZ ;  /* 0x0000000203037219 */ /* 0x000fe200000006ff */
[----:B------:R-:W-:Y:S01]  /*0250*/  ULEA UR5, UR6, UR5, 0x18 ;  /* 0x0000000506057291 */ /* 0x000fe2000f8ec0ff */
[----:B------:R-:W-:Y:S01]  /*0260*/  IMAD.SHL.U32 R2, R2, 0x20, RZ ;  /* 0x0000002002027824 */ /* 0x000fe200078e00ff */
[----:B------:R-:W-:-:S04]  /*0270*/  SHF.L.U32 R4, R5, R4, RZ ;  /* 0x0000000405047219 */ /* 0x000fc800000006ff */
[----:B------:R-:W-:-:S05]  /*0280*/  LOP3.LUT R3, R4, R3, RZ, 0xfc, !PT ;  /* 0x0000000304037212 */ /* 0x000fca00078efcff */
[----:B------:R2:W-:Y:S04]  /*0290*/  ATOMS.OR RZ, [UR5], R3 ;  /* 0x00000003ffff798c */ /* 0x0005e8000b000005 */
[----:B------:R2:W-:Y:S01]  /*02a0*/  STS [UR4], R2 ;  /* 0x00000002ff007988 */ /* 0x0005e20008000804 */
[----:B------:R-:W-:Y:S05]  /*02b0*/  BRA `(.L_x_2) ;  /* 0x0000000000107947 */ /* 0x000fea0003800000 */
.L_x_1:
[----:B------:R-:W-:Y:S01]  /*02c0*/  IMAD.MOV.U32 R3, RZ, RZ, -0x1 ;  /* 0xffffffffff037424 */ /* 0x000fe200078e00ff */
[----:B------:R-:W-:-:S04]  /*02d0*/  MOV R2, 0x300 ;  /* 0x0000030000027802 */ /* 0x000fc80000000f00 */
[----:B------:R2:W-:Y:S03]  /*02e0*/  STS [UR4], R3 ;  /* 0x00000003ff007988 */ /* 0x0005e60008000804 */
[----:B-12---:R-:W-:Y:S05]  /*02f0*/  CALL.REL.NOINC `($__internal_1_$__cuda_sm10x_tcgen05_guardrail_trap_phase_invalid_during_alloc) ;  /* 0x0000002c00387944 */ /* 0x006fea0003c00000 */
.L_x_2:
[----:B------:R-:W-:Y:S05]  /*0300*/  WARPSYNC.ALL ;  /* 0x0000000000007948 */ /* 0x000fea0003800000 */
[----:B------:R-:W-:Y:S01]  /*0310*/  NOP ;  /* 0x0000000000007918 */ /* 0x000fe20000000000 */
.L_x_0:
[----:B------:R-:W3:Y:S08]  /*0320*/  S2UR UR4, SR_CgaCtaId ;  /* 0x00000000000479c3 */ /* 0x000ef00000008800 */
[----:B------:R-:W-:Y:S01]  /*0330*/  BAR.SYNC.DEFER_BLOCKING 0x0 ;  /* 0x0000000000007b1d */ /* 0x000fe20000010000 */
[----:B------:R-:W-:-:S05]  /*0340*/  LOP3.LUT R68, R0, 0xff, RZ, 0xc0, !PT ;  /* 0x000000ff00447812 */ /* 0x000fca00078ec0ff */
[----:B------:R-:W-:Y:S02]  /*0350*/  UMOV UR11, 0x400 ;  /* 0x00000400000b7882 */ /* 0x000fe40000000000 */
[----:B------:R-:W4:Y:S08]  /*0360*/  LDC R4, c[0x0][0x398] ;  /* 0x0000e600ff047b82 */ /* 0x000f300000000800 */
[----:B------:R-:W5:Y:S01]  /*0370*/  LDC R10, c[0x0][0x3a0] ;  /* 0x0000e800ff0a7b82 */ /* 0x000f620000000800 */
[----:B---3--:R-:W-:-:S07]  /*0380*/  ULEA UR11, UR4, UR11, 0x18 ;  /* 0x0000000b040b7291 */ /* 0x008fce000f8ec0ff */
[----:B------:R-:W3:Y:S02]  /*0390*/  S2UR UR7, SR_CTAID.Y ;  /* 0x00000000000779c3 */ /* 0x000ee40000002600 */
[----:B--2---:R-:W2:Y:S06]  /*03a0*/  LDS R3, [UR11] ;  /* 0x0000000bff037984 */ /* 0x004eac0008000800 */
[----:B------:R-:W-:Y:S06]  /*03b0*/  BAR.SYNC.DEFER_BLOCKING 0x0 ;  /* 0x0000000000007b1d */ /* 0x000fec0000010000 */
[----:B------:R-:W-:Y:S05]  /*03c0*/  @P2 BRA `(.L_x_5) ;  /* 0x0000000000182947 */ /* 0x000fea0003800000 */
[----:B------:R-:W-:Y:S01]  /*03d0*/  ELECT P0, URZ, PT ;  /* 0x0000000000ff782f */ /* 0x000fe20003800000 */
[----:B------:R-:W-:Y:S01]  /*03e0*/  IMAD.MOV.U32 R2, RZ, RZ, 0x1 ;  /* 0x00000001ff027424 */ /* 0x000fe200078e00ff */
[----:B------:R-:W-:Y:S01]  /*03f0*/  UMOV UR5, 0x40 ;  /* 0x0000004000057882 */ /* 0x000fe20000000000 */
[----:B------:R-:W-:Y:S01]  /*0400*/  UVIRTCOUNT.DEALLOC.SMPOOL 0x80 ;  /* 0x000000800000784c */ /* 0x000fe20000000000 */
[----:B------:R-:W-:-:S09]  /*0410*/  ULEA UR5, UR4, UR5, 0x18 ;  /* 0x0000000504057291 */ /* 0x000fd2000f8ec0ff */
[----:B------:R5:W-:Y:S03]  /*0420*/  @P0 STS.U8 [UR5], R2 ;  /* 0x00000002ff000988 */ /* 0x000be60008000005 */
.L_x_5:
[----:B------:R-:W5:Y:S01]  /*0430*/  S2UR UR4, SR_CTAID.Z ;  /* 0x00000000000479c3 */ /* 0x000f620000002700 */
[----:B------:R-:W4:Y:S01]  /*0440*/  LDCU UR5, c[0x0][0x370] ;  /* 0x00006e00ff0577ac */ /* 0x000f220008000800 */
[----:B------:R-:W-:Y:S01]  /*0450*/  ISETP.GE.U32.AND P0, PT, R68, 0x20, PT ;  /* 0x000000204400780c */ /* 0x000fe20003f06070 */
[----:B----4-:R-:W-:Y:S01]  /*0460*/  VIADD R4, R4, 0xffffffff ;  /* 0xffffffff04047836 */ /* 0x010fe20000000000 */
[C---:B------:R-:W-:Y:S01]  /*0470*/  ISETP.NE.U32.AND P3, PT, R68.reuse, RZ, PT ;  /* 0x000000ff4400720c */ /* 0x040fe20003f65070 */
[----:B------:R-:W5:Y:S01]  /*0480*/  LDCU UR6, c[0x0][0x374] ;  /* 0x00006e80ff0677ac */ /* 0x000f620008000800 */
[----:B------:R-:W-:Y:S01]  /*0490*/  LEA R11, R68, UR11, 0x2 ;  /* 0x0000000b440b7c11 */ /* 0x000fe2000f8e10ff */
[----:B-----5:R-:W-:Y:S01]  /*04a0*/  VIADD R12, R10, 0xffffffff ;  /* 0xffffffff0a0c7836 */ /* 0x020fe20000000000 */
[----:B------:R-:W4:Y:S01]  /*04b0*/  S2UR UR15, SR_CTAID.X ;  /* 0x00000000000f79c3 */ /* 0x000f220000002500 */
[----:B------:R-:W5:Y:S01]  /*04c0*/  LDCU.64 UR12, c[0x0][0x3c0] ;  /* 0x00007800ff0c77ac */ /* 0x000f620008000a00 */
[----:B--2---:R-:W-:Y:S01]  /*04d0*/  R2UR UR10, R3 ;  /* 0x00000000030a72ca */ /* 0x004fe200000e0000 */
[----:B------:R-:W-:Y:S04]  /*04e0*/  BSSY.RECONVERGENT B0, `(.L_x_6) ;  /* 0x0000011000007945 */ /* 0x000fe80003800200 */
[----:B------:R2:W-:Y:S01]  /*04f0*/  @!P0 STS [R11], RZ ;  /* 0x000000ff0b008388 */ /* 0x0005e20000000800 */
[----:B------:R-:W-:-:S03]  /*0500*/  NOP ;  /* 0x0000000000007918 */ /* 0x000fc60000000000 */
[----:B------:R2:W-:Y:S01]  /*0510*/  @!P3 STS [UR11+0x24], R4 ;  /* 0x00002404ff00b988 */ /* 0x0005e2000800080b */
[----:B---3--:R-:W-:-:S03]  /*0520*/  UIMAD UR4, UR4, UR6, UR7 ;  /* 0x00000006040472a4 */ /* 0x008fc6000f8e0207 */
[----:B------:R2:W-:Y:S01]  /*0530*/  @!P3 STS [UR11+0x20], R12 ;  /* 0x0000200cff00b988 */ /* 0x0005e2000800080b */
[----:B----4-:R-:W-:-:S04]  /*0540*/  UIMAD UR4, UR4, UR5, UR15 ;  /* 0x00000005040472a4 */ /* 0x010fc8000f8e020f */
[----:B------:R-:W-:-:S04]  /*0550*/  UIMAD UR4, UR4, 0x180, URZ ;  /* 0x00000180040478a4 */ /* 0x000fc8000f8e02ff */
[----:B-----5:R-:W-:-:S04]  /*0560*/  UIADD3 UR8, UP0, UPT, UR4, UR12, URZ ;  /* 0x0000000c04087290 */ /* 0x020fc8000ff1e0ff */
[----:B------:R-:W-:Y:S01]  /*0570*/  ULEA.HI.X.SX32 UR9, UR4, UR13, 0x1, UP0 ;  /* 0x0000000d04097291 */ /* 0x000fe200080f0eff */
[----:B--2---:R-:W-:Y:S11]  /*0580*/  @P3 BRA `(.L_x_7) ;  /* 0x0000000000183947 */ /* 0x004ff60003800000 */
[----:B------:R-:W2:Y:S01]  /*0590*/  LDS R2, [UR11+0x8] ;  /* 0x0000080bff027984 */ /* 0x000ea20008000800 */
[----:B------:R-:W3:Y:S01]  /*05a0*/  LDC.64 R6, c[0x0][0x380] ;  /* 0x0000e000ff067b82 */ /* 0x000ee20000000a00 */
[----:B------:R-:W-:Y:S02]  /*05b0*/  IMAD.MOV.U32 R3, RZ, RZ, 0x70 ;  /* 0x00000070ff037424 */ /* 0x000fe400078e00ff */
[----:B---3--:R3:W-:Y:S03]  /*05c0*/  STS.64 [UR11], R6 ;  /* 0x00000006ff007988 */ /* 0x0087e60008000a0b */
[----:B--2---:R-:W-:-:S05]  /*05d0*/  LOP3.LUT R2, R2, 0x10, R3, 0xd8, !PT ;  /* 0x0000001002027812 */ /* 0x004fca00078ed803 */
[----:B------:R3:W-:Y:S02]  /*05e0*/  STS [UR11+0x8], R2 ;  /* 0x00000802ff007988 */ /* 0x0007e4000800080b */
.L_x_7:
[----:B------:R-:W-:Y:S05]  /*05f0*/  BSYNC.RECONVERGENT B0 ;  /* 0x0000000000007941 */ /* 0x000fea0003800200 */
.L_x_6:
[----:B------:R-:W-:Y:S04]  /*0600*/  BSSY.RECONVERGENT B0, `(.L_x_8) ;  /* 0x000000a000007945 */ /* 0x000fe80003800200 */
[----:B------:R-:W-:Y:S05]  /*0610*/  @P3 BRA `(.L_x_9) ;  /* 0x0000000000203947 */ /* 0x000fea0003800000 */
[----:B---3--:R-:W2:Y:S01]  /*0620*/  LDS R2, [UR11+0x34] ;  /* 0x0000340bff027984 */ /* 0x008ea20008000800 */
[----:B------:R-:W-:Y:S02]  /*0630*/  IMAD.MOV.U32 R3, RZ, RZ, 0x3f000000 ;  /* 0x3f000000ff037424 */ /* 0x000fe400078e00ff */
[----:B------:R-:W-:Y:S01]  /*0640*/  @!P3 IMAD.MOV.U32 R5, RZ, RZ, 0x3f ;  /* 0x0000003fff05b424 */ /* 0x000fe200078e00ff */
[----:B------:R-:W3:Y:S02]  /*0650*/  @!P3 LDS R6, [UR11+0x38] ;  /* 0x0000380bff06b984 */ /* 0x000ee40008000800 */
[----:B--2---:R-:W-:Y:S02]  /*0660*/  LOP3.LUT R2, R2, 0xff000000, R3, 0xb8, !PT ;  /* 0xff00000002027812 */ /* 0x004fe400078eb803 */
[----:B---3--:R-:W-:-:S03]  /*0670*/  @!P3 LOP3.LUT R3, R6, 0xff, R5, 0xb8, !PT ;  /* 0x000000ff0603b812 */ /* 0x008fc600078eb805 */
[----:B------:R2:W-:Y:S04]  /*0680*/  STS [UR11+0x34], R2 ;  /* 0x00003402ff007988 */ /* 0x0005e8000800080b */
[----:B------:R2:W-:Y:S02]  /*0690*/  @!P3 STS [UR11+0x38], R3 ;  /* 0x00003803ff00b988 */ /* 0x0005e4000800080b */
.L_x_9:
[----:B------:R-:W-:Y:S05]  /*06a0*/  BSYNC.RECONVERGENT B0 ;  /* 0x0000000000007941 */ /* 0x000fea0003800200 */
.L_x_8:
[----:B------:R-:W-:Y:S04]  /*06b0*/  BSSY.RECONVERGENT B0, `(.L_x_10) ;  /* 0x000000e000007945 */ /* 0x000fe80003800200 */
[----:B------:R-:W-:Y:S05]  /*06c0*/  @P3 BRA `(.L_x_11) ;  /* 0x0000000000303947 */ /* 0x000fea0003800000 */
[----:B--2---:R-:W2:Y:S01]  /*06d0*/  LDS R3, [UR11+0x34] ;  /* 0x0000340bff037984 */ /* 0x004ea20008000800 */
[----:B------:R-:W4:Y:S03]  /*06e0*/  LDC.64 R8, c[0x0][0x3a8] ;  /* 0x0000ea00ff087b82 */ /* 0x000f260000000a00 */
[----:B---3--:R-:W3:Y:S01]  /*06f0*/  LDS R2, [UR11+0x1c] ;  /* 0x00001c0bff027984 */ /* 0x008ee20008000800 */
[C---:B----4-:R-:W-:Y:S01]  /*0700*/  SHF.L.U64.HI R6, R8.reuse, 0x1, R9 ;  /* 0x0000000108067819 */ /* 0x050fe20000010209 */
[----:B------:R-:W-:-:S03]  /*0710*/  IMAD.SHL.U32 R5, R8, 0x2, RZ ;  /* 0x0000000208057824 */ /* 0x000fc600078e00ff */
[--C-:B------:R-:W-:Y:S02]  /*0720*/  SHF.R.U32.HI R7, RZ, 0x4, R6.reuse ;  /* 0x00000004ff077819 */ /* 0x100fe40000011606 */
[----:B------:R-:W-:-:S05]  /*0730*/  SHF.R.U64 R5, R5, 0x4, R6 ;  /* 0x0000000405057819 */ /* 0x000fca0000001206 */
[----:B------:R4:W-:Y:S01]  /*0740*/  STS [UR11+0xc], R5 ;  /* 0x00000c05ff007988 */ /* 0x0009e2000800080b */
[----:B--2---:R-:W-:Y:S02]  /*0750*/  LOP3.LUT R3, R3, 0x7, RZ, 0xb8, !PT ;  /* 0x0000000703037812 */ /* 0x004fe400078eb8ff */
[----:B---3--:R-:W-:-:S03]  /*0760*/  LOP3.LUT R2, R2, 0xf, R7, 0xb8, !PT ;  /* 0x0000000f02027812 */ /* 0x008fc600078eb807 */
[----:B------:R4:W-:Y:S04]  /*0770*/  STS [UR11+0x34], R3 ;  /* 0x00003403ff007988 */ /* 0x0009e8000800080b */
[----:B------:R4:W-:Y:S02]  /*0780*/  STS [UR11+0x1c], R2 ;  /* 0x00001c02ff007988 */ /* 0x0009e4000800080b */
.L_x_11:
[----:B------:R-:W-:Y:S05]  /*0790*/  BSYNC.RECONVERGENT B0 ;  /* 0x0000000000007941 */ /* 0x000fea0003800200 */
.L_x_10:
[----:B------:R-:W-:Y:S04]  /*07a0*/  BSSY.RECONVERGENT B1, `(.L_x_12) ;  /* 0x000001a000017945 */ /* 0x000fe80003800200 */
[----:B------:R-:W-:Y:S04]  /*07b0*/  BSSY.RELIABLE B0, `(.L_x_13) ;  /* 0x0000015000007945 */ /* 0x000fe80003800100 */
[----:B------:R-:W-:Y:S05]  /*07c0*/  @P3 BRA `(.L_x_14) ;  /* 0x0000000000203947 */ /* 0x000fea0003800000 */
[----:B--234-:R-:W2:Y:S02]  /*07d0*/  LDS R2, [UR11+0x34] ;  /* 0x0000340bff027984 */ /* 0x01cea40008000800 */
[----:B--2---:R-:W-:-:S05]  /*07e0*/  LOP3.LUT R2, R2, 0x38, RZ, 0xb8, !PT ;  /* 0x0000003802027812 */ /* 0x004fca00078eb8ff */
[----:B------:R2:W-:Y:S01]  /*07f0*/  STS [UR11+0x34], R2 ;  /* 0x00003402ff007988 */ /* 0x0005e2000800080b */
[----:B------:R-:W-:Y:S05]  /*0800*/  @P3 BRA `(.L_x_15) ;  /* 0x0000000000203947 */ /* 0x000fea0003800000 */
[----:B--2---:R-:W2:Y:S01]  /*0810*/  LDS R2, [UR11+0x8] ;  /* 0x0000080bff027984 */ /* 0x004ea20008000800 */
[----:B------:R-:W-:-:S05]  /*0820*/  IMAD.MOV.U32 R3, RZ, RZ, 0x780 ;  /* 0x00000780ff037424 */ /* 0x000fca00078e00ff */
[----:B--2---:R-:W-:-:S05]  /*0830*/  LOP3.LUT R2, R2, 0x300, R3, 0xd8, !PT ;  /* 0x0000030002027812 */ /* 0x004fca00078ed803 */
[----:B------:R5:W-:Y:S02]  /*0840*/  STS [UR11+0x8], R2 ;  /* 0x00000802ff007988 */ /* 0x000be4000800080b */
.L_x_14:
[----:B------:R-:W-:Y:S05]  /*0850*/  @P3 BRA `(.L_x_16) ;  /* 0x0000000000283947 */ /* 0x000fea0003800000 */
[----:B--2345:R-:W2:Y:S02]  /*0860*/  LDS R2, [UR11+0x8] ;  /* 0x0000080bff027984 */ /* 0x03cea40008000800 */
[----:B--2---:R-:W-:-:S05]  /*0870*/  LOP3.LUT R2, R2, 0x1800, RZ, 0xb8, !PT ;  /* 0x0000180002027812 */ /* 0x004fca00078eb8ff */
[----:B------:R3:W-:Y:S02]  /*0880*/  STS [UR11+0x8], R2 ;  /* 0x00000802ff007988 */ /* 0x0007e4000800080b */
.L_x_15:
[----:B------:R-:W-:Y:S05]  /*0890*/  @P3 BREAK.RELIABLE B0 ;  /* 0x0000000000003942 */ /* 0x000fea0003800100 */
[----:B------:R-:W-:Y:S05]  /*08a0*/  @P3 BRA `(.L_x_17) ;  /* 0x0000000000243947 */ /* 0x000fea0003800000 */
[----:B------:R-:W4:Y:S01]  /*08b0*/  LDS R3, [UR11+0x8] ;  /* 0x0000080bff037984 */ /* 0x000f220008000800 */
[----:B--23--:R-:W-:-:S05]  /*08c0*/  IMAD.MOV.U32 R2, RZ, RZ, 0x6000 ;  /* 0x00006000ff027424 */ /* 0x00cfca00078e00ff */
[----:B----4-:R-:W-:-:S04]  /*08d0*/  LOP3.LUT R2, R3, 0x6000, R2, 0xd8, !PT ;  /* 0x0000600003027812 */ /* 0x010fc800078ed802 */
[----:B------:R-:W-:-:S05]  /*08e0*/  LOP3.LUT R2, R2, 0x400000, RZ, 0xb8, !PT ;  /* 0x0040000002027812 */ /* 0x000fca00078eb8ff */
[----:B------:R2:W-:Y:S02]  /*08f0*/  STS [UR11+0x8], R2 ;  /* 0x00000802ff007988 */ /* 0x0005e4000800080b */
.L_x_16:
[----:B------:R-:W-:Y:S05]  /*0900*/  BSYNC.RELIABLE B0 ;  /* 0x0000000000007941 */ /* 0x000fea0003800100 */
.L_x_13:
[----:B--2345:R-:W2:Y:S02]  /*0910*/  @!P3 LDS R2, [UR11+0x8] ;  /* 0x0000080bff02b984 */ /* 0x03cea40008000800 */
[----:B--2---:R-:W-:-:S05]  /*0920*/  @!P3 LOP3.LUT R2, R2, 0x8000, RZ, 0xb8, !PT ;  /* 0x000080000202b812 */ /* 0x004fca00078eb8ff */
[----:B------:R4:W-:Y:S02]  /*0930*/  @!P3 STS [UR11+0x8], R2 ;  /* 0x00000802ff00b988 */ /* 0x0009e4000800080b */
.L_x_17:
[----:B------:R-:W-:Y:S05]  /*0940*/  BSYNC.RECONVERGENT B1 ;  /* 0x0000000000017941 */ /* 0x000fea0003800200 */
.L_x_12:
[----:B------:R-:W-:Y:S05]  /*0950*/  WARPSYNC.ALL ;  /* 0x0000000000007948 */ /* 0x000fea0003800000 */
[----:B------:R-:W-:Y:S01]  /*0960*/  NOP ;  /* 0x0000000000007918 */ /* 0x000fe20000000000 */
[----:B------:R-:W-:Y:S05]  /*0970*/  @P0 BRA `(.L_x_18) ;  /* 0x0000000000300947 */ /* 0x000fea0003800000 */
[----:B--234-:R-:W2:Y:S01]  /*0980*/  S2R R2, SR_LANEID ;  /* 0x0000000000027919 */ /* 0x01cea20000000000 */
[----:B------:R-:W-:Y:S05]  /*0990*/  WARPSYNC.ALL ;  /* 0x0000000000007948 */ /* 0x000fea0003800000 */
[----:B------:R-:W-:Y:S01]  /*09a0*/  NOP ;  /* 0x0000000000007918 */ /* 0x000fe20000000000 */
[----:B--2---:R-:W-:-:S05]  /*09b0*/  IMAD.SHL.U32 R5, R2, 0x4, RZ ;  /* 0x0000000402057824 */ /* 0x004fca00078e00ff */
[----:B------:R-:W2:Y:S01]  /*09c0*/  LDS R7, [R5+UR11] ;  /* 0x0000000b05077984 */ /* 0x000ea20008000800 */
[----:B------:R-:W-:-:S05]  /*09d0*/  IADD3 R2, P1, PT, R5, UR8, RZ ;  /* 0x0000000805027c10 */ /* 0x000fca000ff3e0ff */
[----:B------:R-:W-:-:S05]  /*09e0*/  IMAD.X R3, RZ, RZ, UR9, P1 ;  /* 0x00000009ff037e24 */ /* 0x000fca00088e06ff */
[----:B--2---:R5:W2:Y:S01]  /*09f0*/  ATOMG.E.EXCH.STRONG.GPU PT, RZ, [R2], R7 ;  /* 0x0000000702ff73a8 */ /* 0x004aa200041ee100 */
[----:B------:R-:W-:-:S04]  /*0a00*/  DEPBAR {5,4,3,2,1,0} ;  /* 0x0000003f0000791a */ /* 0x000fc80000000000 */
[----:B------:R-:W3:Y:S02]  /*0a10*/  CCTL.E.C.LDCU.IV.DEEP [UR8] ;  /* 0x0000000008007540 */ /* 0x000ee40009c08000 */
[----:B---3--:R5:W-:Y:S01]  /*0a20*/  UTMACCTL.IV [UR8] ;  /* 0x00000000080079b9 */ /* 0x008be20008000000 */
[----:B------:R-:W-:Y:S01]  /*0a30*/  NOP ;  /* 0x0000000000007918 */ /* 0x000fe20000000000 */
.L_x_18:
[----:B------:R-:W-:Y:S05]  /*0a40*/  @P0 BRA `(.L_x_19) ;  /* 0x00000000000c0947 */ /* 0x000fea0003800000 */
[----:B------:R0:W-:Y:S01]  /*0a50*/  UTMACMDFLUSH ;  /* 0x00000000000079b7 */ /* 0x0001e20000000000 */
[----:B------:R-:W-:Y:S05]  /*0a60*/  @P0 BRA `(.L_x_19) ;  /* 0x0000000000040947 */ /* 0x000fea0003800000 */
[----:B------:R-:W-:-:S04]  /*0a70*/  DEPBAR.LE SB0, 0x0 ;  /* 0x000080000000791a */ /* 0x000fc80000000000 */
.L_x_19:
[----:B------:R-:W-:Y:S05]  /*0a80*/  WARPSYNC.ALL ;  /* 0x0000000000007948 */ /* 0x000fea0003800000 */
[----:B------:R-:W-:Y:S01]  /*0a90*/  NOP ;  /* 0x0000000000007918 */ /* 0x000fe20000000000 */
[----:B--2---:R-:W-:Y:S06]  /*0aa0*/  BAR.SYNC.DEFER_BLOCKING 0x0 ;  /* 0x0000000000007b1d */ /* 0x004fec0000010000 */
[----:B------:R-:W-:Y:S02]  /*0ab0*/  BSSY.RECONVERGENT B1, `(.L_x_20) ;  /* 0x000000b000017945 */ /* 0x000fe40003800200 */
[----:B------:R-:W-:Y:S06]  /*0ac0*/  BAR.SYNC.DEFER_BLOCKING 0x0 ;  /* 0x0000000000007b1d */ /* 0x000fec0000010000 */
[----:B------:R2:W-:Y:S01]  /*0ad0*/  @!P0 STS [R11], RZ ;  /* 0x000000ff0b008388 */ /* 0x0005e20000000800 */
[----:B------:R-:W-:Y:S01]  /*0ae0*/  NOP ;  /* 0x0000000000007918 */ /* 0x000fe20000000000 */
[----:B------:R-:W-:Y:S05]  /*0af0*/  @P3 BRA `(.L_x_21) ;  /* 0x0000000000183947 */ /* 0x000fea0003800000 */
[----:B---345:R-:W3:Y:S01]  /*0b00*/  LDS R2, [UR11+0x8] ;  /* 0x0000080bff027984 */ /* 0x038ee20008000800 */
[----:B------:R-:W4:Y:S01]  /*0b10*/  LDC.64 R6, c[0x0][0x388] ;  /* 0x0000e200ff067b82 */ /* 0x000f220000000a00 */
[----:B------:R-:W-:Y:S02]  /*0b20*/  IMAD.MOV.U32 R3, RZ, RZ, 0x70 ;  /* 0x00000070ff037424 */ /* 0x000fe400078e00ff */
[----:B----4-:R4:W-:Y:S03]  /*0b30*/  STS.64 [UR11], R6 ;  /* 0x00000006ff007988 */ /* 0x0109e60008000a0b */
[----:B---3--:R-:W-:-:S05]  /*0b40*/  LOP3.LUT R2, R2, 0x10, R3, 0xd8, !PT ;  /* 0x0000001002027812 */ /* 0x008fca00078ed803 */
[----:B------:R4:W-:Y:S02]  /*0b50*/  STS [UR11+0x8], R2 ;  /* 0x00000802ff007988 */ /* 0x0009e4000800080b */
.L_x_21:
[----:B-----5:R-:W-:Y:S05]  /*0b60*/  BSYNC.RECONVERGENT B1 ;  /* 0x0000000000017941 */ /* 0x020fea0003800200 */
.L_x_20:
[----:B------:R-:W-:Y:S04]  /*0b70*/  BSSY.RECONVERGENT B2, `(.L_x_22) ;  /* 0x000000f000027945 */ /* 0x000fe80003800200 */
[----:B------:R-:W-:Y:S04]  /*0b80*/  BSSY.RELIABLE B1, `(.L_x_23) ;  /* 0x000000c000017945 */ /* 0x000fe80003800100 */
[----:B------:R-:W-:Y:S05]  /*0b90*/  @P3 BRA `(.L_x_24) ;  /* 0x0000000000283947 */ /* 0x000fea0003800000 */
[----:B---34-:R-:W3:Y:S01]  /*0ba0*/  LDS R2, [UR11+0x34] ;  /* 0x0000340bff027984 */ /* 0x018ee20008000800 */
[----:B------:R-:W-:Y:S01]  /*0bb0*/  IMAD.MOV.U32 R3, RZ, RZ, 0x3f000000 ;  /* 0x3f000000ff037424 */ /* 0x000fe200078e00ff */
[----:B------:R-:W-:Y:S05]  /*0bc0*/  @P3 BREAK.RELIABLE B1 ;  /* 0x0000000000013942 */ /* 0x000fea0003800100 */
[----:B---3--:R-:W-:-:S05]  /*0bd0*/  LOP3.LUT R2, R2, 0xff000000, R3, 0xb8, !PT ;  /* 0xff00000002027812 */ /* 0x008fca00078eb803 */
[----:B------:R3:W-:Y:S01]  /*0be0*/  STS [UR11+0x34], R2 ;  /* 0x00003402ff007988 */ /* 0x0007e2000800080b */
[----:B------:R-:W-:Y:S05]  /*0bf0*/  @P3 BRA `(.L_x_25) ;  /* 0x0000000000183947 */ /* 0x000fea0003800000 */
[----:B---3--:R-:W3:Y:S01]  /*0c00*/  LDS R2, [UR11+0x38] ;  /* 0x0000380bff027984 */ /* 0x008ee20008000800 */
[----:B------:R-:W-:-:S05]  /*0c10*/  IMAD.MOV.U32 R3, RZ, RZ, 0xff ;  /* 0x000000ffff037424 */ /* 0x000fca00078e00ff */
[----:B---3--:R-:W-:-:S05]  /*0c20*/  LOP3.LUT R2, R2, 0xff, R3, 0xb8, !PT ;  /* 0x000000ff02027812 */ /* 0x008fca00078eb803 */
[----:B------:R5:W-:Y:S02]  /*0c30*/  STS [UR11+0x38], R2 ;  /* 0x00003802ff007988 */ /* 0x000be4000800080b */
.L_x_24:
[----:B------:R-:W-:Y:S05]  /*0c40*/  BSYNC.RELIABLE B1 ;  /* 0x0000000000017941 */ /* 0x000fea0003800100 */
.L_x_23:
[----:B------:R2:W-:Y:S02]  /*0c50*/  @!P3 STS [UR11+0x20], R12 ;  /* 0x0000200cff00b988 */ /* 0x0005e4000800080b */
.L_x_25:
[----:B------:R-:W-:Y:S05]  /*0c60*/  BSYNC.RECONVERGENT B2 ;  /* 0x0000000000027941 */ /* 0x000fea0003800200 */
.L_x_22:
[----:B------:R-:W-:Y:S05]  /*0c70*/  WARPSYNC.ALL ;  /* 0x0000000000007948 */ /* 0x000fea0003800000 */
[----:B------:R-:W-:Y:S01]  /*0c80*/  NOP ;  /* 0x0000000000007918 */ /* 0x000fe20000000000 */
[----:B------:R-:W2:Y:S01]  /*0c90*/  LDC R5, c[0x0][0x39c] ;  /* 0x0000e700ff057b82 */ /* 0x000ea20000000800 */
[----:B------:R-:W-:Y:S01]  /*0ca0*/  BSSY.RECONVERGENT B2, `(.L_x_26) ;  /* 0x0000010000027945 */ /* 0x000fe20003800200 */
[----:B--2---:R-:W-:-:S05]  /*0cb0*/  VIADD R5, R5, 0xffffffff ;  /* 0xffffffff05057836 */ /* 0x004fca0000000000 */
[----:B------:R2:W-:Y:S01]  /*0cc0*/  @!P3 STS [UR11+0x24], R5 ;  /* 0x00002405ff00b988 */ /* 0x0005e2000800080b */
[----:B------:R-:W-:Y:S05]  /*0cd0*/  @P3 BRA `(.L_x_27) ;  /* 0x0000000000303947 */ /* 0x000fea0003800000 */
[----:B------:R-:W2:Y:S01]  /*0ce0*/  LDS R3, [UR11+0x34] ;  /* 0x0000340bff037984 */ /* 0x000ea20008000800 */
[----:B----4-:R-:W4:Y:S03]  /*0cf0*/  LDC.64 R6, c[0x0][0x3b0] ;  /* 0x0000ec00ff067b82 */ /* 0x010f260000000a00 */
[----:B---3-5:R-:W3:Y:S01]  /*0d00*/  LDS R2, [UR11+0x1c] ;  /* 0x00001c0bff027984 */ /* 0x028ee20008000800 */
        /* <DEDUP_REMOVED lines=9> */
.L_x_27:
[----:B------:R-:W-:Y:S05]  /*0da0*/  BSYNC.RECONVERGENT B2 ;  /* 0x0000000000027941 */ /* 0x000fea0003800200 */
.L_x_26:
[----:B------:R-:W-:Y:S04]  /*0db0*/  BSSY.RECONVERGENT B3, `(.L_x_28) ;  /* 0x000001a000037945 */ /* 0x000fe80003800200 */
[----:B------:R-:W-:Y:S04]  /*0dc0*/  BSSY.RELIABLE B2, `(.L_x_29) ;  /* 0x0000015000027945 */ /* 0x000fe80003800100 */
[----:B------:R-:W-:Y:S05]  /*0dd0*/  @P3 BRA `(.L_x_30) ;  /* 0x0000000000203947 */ /* 0x000fea0003800000 */
[----:B---345:R-:W3:Y:S02]  /*0de0*/  LDS R2, [UR11+0x34] ;  /* 0x0000340bff027984 */ /* 0x038ee40008000800 */
[----:B---3--:R-:W-:-:S05]  /*0df0*/  LOP3.LUT R2, R2, 0x38, RZ, 0xb8, !PT ;  /* 0x0000003802027812 */ /* 0x008fca00078eb8ff */
[----:B------:R3:W-:Y:S01]  /*0e00*/  STS [UR11+0x34], R2 ;  /* 0x00003402ff007988 */ /* 0x0007e2000800080b */
[----:B------:R-:W-:Y:S05]  /*0e10*/  @P3 BRA `(.L_x_31) ;  /* 0x0000000000203947 */ /* 0x000fea0003800000 */
[----:B---3--:R-:W3:Y:S01]  /*0e20*/  LDS R2, [UR11+0x8] ;  /* 0x0000080bff027984 */ /* 0x008ee20008000800 */
[----:B------:R-:W-:-:S05]  /*0e30*/  IMAD.MOV.U32 R3, RZ, RZ, 0x780 ;  /* 0x00000780ff037424 */ /* 0x000fca00078e00ff */
[----:B---3--:R-:W-:-:S05]  /*0e40*/  LOP3.LUT R2, R2, 0x300, R3, 0xd8, !PT ;  /* 0x0000030002027812 */ /* 0x008fca00078ed803 */
[----:B------:R3:W-:Y:S02]  /*0e50*/  STS [UR11+0x8], R2 ;  /* 0x00000802ff007988 */ /* 0x0007e4000800080b */
.L_x_30:
[----:B------:R-:W-:Y:S05]  /*0e60*/  @P3 BRA `(.L_x_32) ;  /* 0x0000000000283947 */ /* 0x000fea0003800000 */
[----:B---345:R-:W3:Y:S02]  /*0e70*/  LDS R2, [UR11+0x8] ;  /* 0x0000080bff027984 */ /* 0x038ee40008000800 */
[----:B---3--:R-:W-:-:S05]  /*0e80*/  LOP3.LUT R2, R2, 0x1800, RZ, 0xb8, !PT ;  /* 0x0000180002027812 */ /* 0x008fca00078eb8ff */
[----:B------:R4:W-:Y:S02]  /*0e90*/  STS [UR11+0x8], R2 ;  /* 0x00000802ff007988 */ /* 0x0009e4000800080b */
.L_x_31:
[----:B------:R-:W-:Y:S05]  /*0ea0*/  @P3 BREAK.RELIABLE B2 ;  /* 0x0000000000023942 */ /* 0x000fea0003800100 */
[----:B------:R-:W-:Y:S05]  /*0eb0*/  @P3 BRA `(.L_x_33) ;  /* 0x0000000000243947 */ /* 0x000fea0003800000 */
[----:B---34-:R-:W3:Y:S01]  /*0ec0*/  LDS R2, [UR11+0x8] ;  /* 0x0000080bff027984 */ /* 0x018ee20008000800 */
[----:B------:R-:W-:-:S05]  /*0ed0*/  IMAD.MOV.U32 R3, RZ, RZ, 0x6000 ;  /* 0x00006000ff037424 */ /* 0x000fca00078e00ff */
[----:B---3--:R-:W-:-:S04]  /*0ee0*/  LOP3.LUT R2, R2, 0x6000, R3, 0xd8, !PT ;  /* 0x0000600002027812 */ /* 0x008fc800078ed803 */
[----:B------:R-:W-:-:S05]  /*0ef0*/  LOP3.LUT R2, R2, 0x400000, RZ, 0xb8, !PT ;  /* 0x0040000002027812 */ /* 0x000fca00078eb8ff */
[----:B------:R3:W-:Y:S02]  /*0f00*/  STS [UR11+0x8], R2 ;  /* 0x00000802ff007988 */ /* 0x0007e4000800080b */
.L_x_32:
[----:B------:R-:W-:Y:S05]  /*0f10*/  BSYNC.RELIABLE B2 ;  /* 0x0000000000027941 */ /* 0x000fea0003800100 */
.L_x_29:
[----:B---345:R-:W3:Y:S02]  /*0f20*/  @!P3 LDS R2, [UR11+0x8] ;  /* 0x0000080bff02b984 */ /* 0x038ee40008000800 */
[----:B---3--:R-:W-:-:S05]  /*0f30*/  @!P3 LOP3.LUT R2, R2, 0x8000, RZ, 0xb8, !PT ;  /* 0x000080000202b812 */ /* 0x008fca00078eb8ff */
[----:B------:R5:W-:Y:S02]  /*0f40*/  @!P3 STS [UR11+0x8], R2 ;  /* 0x00000802ff00b988 */ /* 0x000be4000800080b */
.L_x_33:
[----:B------:R-:W-:Y:S05]  /*0f50*/  BSYNC.RECONVERGENT B3 ;  /* 0x0000000000037941 */ /* 0x000fea0003800200 */
.L_x_28:
[----:B------:R-:W-:Y:S05]  /*0f60*/  WARPSYNC.ALL ;  /* 0x0000000000007948 */ /* 0x000fea0003800000 */
[----:B------:R-:W-:Y:S01]  /*0f70*/  NOP ;  /* 0x0000000000007918 */ /* 0x000fe20000000000 */
[----:B------:R-:W-:-:S04]  /*0f80*/  UIADD3 UR5, UPT, UPT, UR4, 0x80, URZ ;  /* 0x0000008004057890 */ /* 0x000fc8000fffe0ff */
[----:B------:R-:W-:-:S04]  /*0f90*/  UIADD3 UR32, UP0, UPT, UR5, UR12, URZ ;  /* 0x0000000c05207290 */ /* 0x000fc8000ff1e0ff */
[----:B------:R-:W-:Y:S01]  /*0fa0*/  ULEA.HI.X.SX32 UR33, UR5, UR13, 0x1, UP0 ;  /* 0x0000000d05217291 */ /* 0x000fe200080f0eff */
[----:B------:R-:W-:Y:S11]  /*0fb0*/  @P0 BRA `(.L_x_34) ;  /* 0x0000000000300947 */ /* 0x000ff60003800000 */
[----:B---345:R-:W3:Y:S01]  /*0fc0*/  S2R R2, SR_LANEID ;  /* 0x0000000000027919 */ /* 0x038ee20000000000 */
[----:B------:R-:W-:Y:S05]  /*0fd0*/  WARPSYNC.ALL ;  /* 0x0000000000007948 */ /* 0x000fea0003800000 */
[----:B------:R-:W-:Y:S01]  /*0fe0*/  NOP ;  /* 0x0000000000007918 */ /* 0x000fe20000000000 */
[----:B---3--:R-:W-:-:S05]  /*0ff0*/  IMAD.SHL.U32 R6, R2, 0x4, RZ ;  /* 0x0000000402067824 */ /* 0x008fca00078e00ff */
[----:B------:R-:W3:Y:S01]  /*1000*/  LDS R7, [R6+UR11] ;  /* 0x0000000b06077984 */ /* 0x000ee20008000800 */
[----:B------:R-:W-:-:S05]  /*1010*/  IADD3 R2, P1, PT, R6, UR32, RZ ;  /* 0x0000002006027c10 */ /* 0x000fca000ff3e0ff */
[----:B------:R-:W-:-:S05]  /*1020*/  IMAD.X R3, RZ, RZ, UR33, P1 ;  /* 0x00000021ff037e24 */ /* 0x000fca00088e06ff */
[----:B---3--:R3:W4:Y:S01]  /*1030*/  ATOMG.E.EXCH.STRONG.GPU PT, RZ, [R2], R7 ;  /* 0x0000000702ff73a8 */ /* 0x00872200041ee100 */
[----:B------:R-:W-:-:S04]  /*1040*/  DEPBAR {5,4,3,2,1,0} ;  /* 0x0000003f0000791a */ /* 0x000fc80000000000 */
[----:B------:R-:W5:Y:S02]  /*1050*/  CCTL.E.C.LDCU.IV.DEEP [UR32] ;  /* 0x0000000020007540 */ /* 0x000f640009c08000 */
[----:B-----5:R3:W-:Y:S01]  /*1060*/  UTMACCTL.IV [UR32] ;  /* 0x00000000200079b9 */ /* 0x0207e20008000000 */
[----:B------:R-:W-:Y:S01]  /*1070*/  NOP ;  /* 0x0000000000007918 */ /* 0x000fe20000000000 */
.L_x_34:
[----:B------:R-:W-:Y:S05]  /*1080*/  @P0 BRA `(.L_x_35) ;  /* 0x00000000000c0947 */ /* 0x000fea0003800000 */
[----:B------:R0:W-:Y:S01]  /*1090*/  UTMACMDFLUSH ;  /* 0x00000000000079b7 */ /* 0x0001e20000000000 */
[----:B------:R-:W-:Y:S05]  /*10a0*/  @P0 BRA `(.L_x_35) ;  /* 0x0000000000040947 */ /* 0x000fea0003800000 */
[----:B------:R-:W-:-:S04]  /*10b0*/  DEPBAR.LE SB0, 0x0 ;  /* 0x000080000000791a */ /* 0x000fc80000000000 */
.L_x_35:
[----:B------:R-:W-:Y:S05]  /*10c0*/  WARPSYNC.ALL ;  /* 0x0000000000007948 */ /* 0x000fea0003800000 */
[----:B------:R-:W-:Y:S01]  /*10d0*/  NOP ;  /* 0x0000000000007918 */ /* 0x000fe20000000000 */
[----:B----4-:R-:W-:Y:S06]  /*10e0*/  BAR.SYNC.DEFER_BLOCKING 0x0 ;  /* 0x0000000000007b1d */ /* 0x010fec0000010000 */
[----:B------:R-:W-:Y:S02]  /*10f0*/  BSSY.RECONVERGENT B3, `(.L_x_36) ;  /* 0x000000b000037945 */ /* 0x000fe40003800200 */
[----:B------:R-:W-:Y:S06]  /*1100*/  BAR.SYNC.DEFER_BLOCKING 0x0 ;  /* 0x0000000000007b1d */ /* 0x000fec0000010000 */
[----:B------:R4:W-:Y:S01]  /*1110*/  @!P0 STS [R11], RZ ;  /* 0x000000ff0b008388 */ /* 0x0009e20000000800 */
[----:B------:R-:W-:Y:S01]  /*1120*/  NOP ;  /* 0x0000000000007918 */ /* 0x000fe20000000000 */
[----:B------:R-:W-:Y:S05]  /*1130*/  @P3 BRA `(.L_x_37) ;  /* 0x0000000000183947 */ /* 0x000fea0003800000 */
[----:B---3-5:R-:W3:Y:S01]  /*1140*/  LDS R2, [UR11+0x8] ;  /* 0x0000080bff027984 */ /* 0x028ee20008000800 */
[----:B------:R-:W5:Y:S01]  /*1150*/  LDC.64 R6, c[0x0][0x390] ;  /* 0x0000e400ff067b82 */ /* 0x000f620000000a00 */
[----:B------:R-:W-:Y:S02]  /*1160*/  IMAD.MOV.U32 R3, RZ, RZ, 0x70 ;  /* 0x00000070ff037424 */ /* 0x000fe400078e00ff */
[----:B-----5:R5:W-:Y:S03]  /*1170*/  STS.64 [UR11], R6 ;  /* 0x00000006ff007988 */ /* 0x020be60008000a0b */
[----:B---3--:R-:W-:-:S05]  /*1180*/  LOP3.LUT R2, R2, 0x10, R3, 0xd8, !PT ;  /* 0x0000001002027812 */ /* 0x008fca00078ed803 */
[----:B------:R5:W-:Y:S02]  /*1190*/  STS [UR11+0x8], R2 ;  /* 0x00000802ff007988 */ /* 0x000be4000800080b */
.L_x_37:
[----:B---3--:R-:W-:Y:S05]  /*11a0*/  BSYNC.RECONVERGENT B3 ;  /* 0x0000000000037941 */ /* 0x008fea0003800200 */
.L_x_36:
[----:B------:R-:W-:Y:S04]  /*11b0*/  BSSY.RECONVERGENT B4, `(.L_x_38) ;  /* 0x0000011000047945 */ /* 0x000fe80003800200 */
[----:B------:R-:W-:Y:S04]  /*11c0*/  BSSY.RELIABLE B3, `(.L_x_39) ;  /* 0x000000e000037945 */ /* 0x000fe80003800100 */
[----:B------:R-:W-:Y:S05]  /*11d0*/  @P3 BRA `(.L_x_40) ;  /* 0x0000000000243947 */ /* 0x000fea0003800000 */
[----:B-----5:R-:W3:Y:S01]  /*11e0*/  LDS R2, [UR11+0x34] ;  /* 0x0000340bff027984 */ /* 0x020ee20008000800 */
[----:B------:R-:W-:-:S05]  /*11f0*/  IMAD.MOV.U32 R3, RZ, RZ, 0x3f000000 ;  /* 0x3f000000ff037424 */ /* 0x000fca00078e00ff */
[----:B---3--:R-:W-:-:S05]  /*1200*/  LOP3.LUT R2, R2, 0xff000000, R3, 0xb8, !PT ;  /* 0xff00000002027812 */ /* 0x008fca00078eb803 */
[----:B------:R3:W-:Y:S01]  /*1210*/  STS [UR11+0x34], R2 ;  /* 0x00003402ff007988 */ /* 0x0007e2000800080b */
[----:B------:R-:W-:Y:S05]  /*1220*/  @P3 BRA `(.L_x_41) ;  /* 0x00000000001c3947 */ /* 0x000fea0003800000 */
[----:B---3--:R-:W3:Y:S01]  /*1230*/  LDS R2, [UR11+0x38] ;  /* 0x0000380bff027984 */ /* 0x008ee20008000800 */
[----:B------:R-:W-:-:S05]  /*1240*/  IMAD.MOV.U32 R3, RZ, RZ, 0x3f ;  /* 0x0000003fff037424 */ /* 0x000fca00078e00ff */
[----:B---3--:R-:W-:-:S05]  /*1250*/  LOP3.LUT R2, R2, 0xff, R3, 0xb8, !PT ;  /* 0x000000ff02027812 */ /* 0x008fca00078eb803 */
[----:B------:R3:W-:Y:S02]  /*1260*/  STS [UR11+0x38], R2 ;  /* 0x00003802ff007988 */ /* 0x0007e4000800080b */
.L_x_40:
[----:B------:R-:W-:Y:S05]  /*1270*/  @P3 BREAK.RELIABLE B3 ;  /* 0x0000000000033942 */ /* 0x000fea0003800100 */
[----:B------:R-:W-:Y:S05]  /*1280*/  @P3 BRA `(.L_x_42) ;  /* 0x00000000000c3947 */ /* 0x000fea0003800000 */
[----:B------:R2:W-:Y:S02]  /*1290*/  STS [UR11+0x20], R5 ;  /* 0x00002005ff007988 */ /* 0x0005e4000800080b */
.L_x_41:
[----:B------:R-:W-:Y:S05]  /*12a0*/  BSYNC.RELIABLE B3 ;  /* 0x0000000000037941 */ /* 0x000fea0003800100 */
.L_x_39:
[----:B------:R2:W-:Y:S02]  /*12b0*/  @!P3 STS [UR11+0x24], R4 ;  /* 0x00002404ff00b988 */ /* 0x0005e4000800080b */
.L_x_42:
[----:B------:R-:W-:Y:S05]  /*12c0*/  BSYNC.RECONVERGENT B4 ;  /* 0x0000000000047941 */ /* 0x000fea0003800200 */
.L_x_38:
[----:B------:R-:W-:Y:S05]  /*12d0*/  WARPSYNC.ALL ;  /* 0x0000000000007948 */ /* 0x000fea0003800000 */
[----:B------:R-:W-:Y:S01]  /*12e0*/  NOP ;  /* 0x0000000000007918 */ /* 0x000fe20000000000 */
[----:B------:R-:W-:Y:S04]  /*12f0*/  BSSY.RECONVERGENT B4, `(.L_x_43) ;  /* 0x000000e000047945 */ /* 0x000fe80003800200 */
[----:B------:R-:W-:Y:S05]  /*1300*/  @P3 BRA `(.L_x_44) ;  /* 0x0000000000303947 */ /* 0x000fea0003800000 */
[----:B------:R-:W2:Y:S02]  /*1310*/  LDS R3, [UR11+0x34] ;  /* 0x0000340bff037984 */ /* 0x000ea40008000800 */
[----:B--2---:R-:W2:Y:S02]  /*1320*/  LDC.64 R4, c[0x0][0x3b8] ;  /* 0x0000ee00ff047b82 */ /* 0x004ea40000000a00 */
[----:B---3-5:R-:W3:Y:S01]  /*1330*/  LDS R2, [UR11+0x1c] ;  /* 0x00001c0bff027984 */ /* 0x028ee20008000800 */
[C---:B--2---:R-:W-:Y:S01]  /*1340*/  SHF.L.U64.HI R5, R4.reuse, 0x1, R5 ;  /* 0x0000000104057819 */ /* 0x044fe20000010205 */
[----:B------:R-:W-:-:S03]  /*1350*/  IMAD.SHL.U32 R4, R4, 0x2, RZ ;  /* 0x0000000204047824 */ /* 0x000fc600078e00ff */
[--C-:B------:R-:W-:Y:S02]  /*1360*/  SHF.R.U32.HI R7, RZ, 0x4, R5.reuse ;  /* 0x00000004ff077819 */ /* 0x100fe40000011605 */
[----:B------:R-:W-:-:S05]  /*1370*/  SHF.R.U64 R4, R4, 0x4, R5 ;  /* 0x0000000404047819 */ /* 0x000fca0000001205 */
[----:B------:R2:W-:Y:S01]  /*1380*/  STS [UR11+0xc], R4 ;  /* 0x00000c04ff007988 */ /* 0x0005e2000800080b */
[----:B------:R-:W-:Y:S02]  /*1390*/  LOP3.LUT R3, R3, 0x7, RZ, 0xb8, !PT ;  /* 0x0000000703037812 */ /* 0x000fe400078eb8ff */
[----:B---3--:R-:W-:-:S03]  /*13a0*/  LOP3.LUT R2, R2, 0xf, R7, 0xb8, !PT ;  /* 0x0000000f02027812 */ /* 0x008fc600078eb807 */
[----:B------:R2:W-:Y:S04]  /*13b0*/  STS [UR11+0x34], R3 ;  /* 0x00003403ff007988 */ /* 0x0005e8000800080b */
[----:B------:R2:W-:Y:S02]  /*13c0*/  STS [UR11+0x1c], R2 ;  /* 0x00001c02ff007988 */ /* 0x0005e4000800080b */
.L_x_44:
[----:B------:R-:W-:Y:S05]  /*13d0*/  BSYNC.RECONVERGENT B4 ;  /* 0x0000000000047941 */ /* 0x000fea0003800200 */
.L_x_43:
[----:B------:R-:W-:Y:S04]  /*13e0*/  BSSY.RECONVERGENT B5, `(.L_x_45) ;  /* 0x000001a000057945 */ /* 0x000fe80003800200 */
[----:B------:R-:W-:Y:S04]  /*13f0*/  BSSY.RELIABLE B4, `(.L_x_46) ;  /* 0x0000015000047945 */ /* 0x000fe80003800100 */
[----:B------:R-:W-:Y:S05]  /*1400*/  @P3 BRA `(.L_x_47) ;  /* 0x0000000000203947 */ /* 0x000fea0003800000 */
[----:B--23-5:R-:W2:Y:S02]  /*1410*/  LDS R2, [UR11+0x34] ;  /* 0x0000340bff027984 */ /* 0x02cea40008000800 */
[----:B--2---:R-:W-:-:S05]  /*1420*/  LOP3.LUT R2, R2, 0x38, RZ, 0xb8, !PT ;  /* 0x0000003802027812 */ /* 0x004fca00078eb8ff */
[----:B------:R2:W-:Y:S01]  /*1430*/  STS [UR11+0x34], R2 ;  /* 0x00003402ff007988 */ /* 0x0005e2000800080b */
[----:B------:R-:W-:Y:S05]  /*1440*/  @P3 BRA `(.L_x_48) ;  /* 0x0000000000203947 */ /* 0x000fea0003800000 */
[----:B--2---:R-:W2:Y:S01]  /*1450*/  LDS R2, [UR11+0x8] ;  /* 0x0000080bff027984 */ /* 0x004ea20008000800 */
[----:B------:R-:W-:-:S05]  /*1460*/  IMAD.MOV.U32 R3, RZ, RZ, 0x780 ;  /* 0x00000780ff037424 */ /* 0x000fca00078e00ff */
[----:B--2---:R-:W-:-:S05]  /*1470*/  LOP3.LUT R2, R2, 0x300, R3, 0xd8, !PT ;  /* 0x0000030002027812 */ /* 0x004fca00078ed803 */
[----:B------:R2:W-:Y:S02]  /*1480*/  STS [UR11+0x8], R2 ;  /* 0x00000802ff007988 */ /* 0x0005e4000800080b */
.L_x_47:
[----:B------:R-:W-:Y:S05]  /*1490*/  @P3 BRA `(.L_x_49) ;  /* 0x0000000000283947 */ /* 0x000fea0003800000 */
[----:B--23-5:R-:W2:Y:S02]  /*14a0*/  LDS R2, [UR11+0x8] ;  /* 0x0000080bff027984 */ /* 0x02cea40008000800 */
[----:B--2---:R-:W-:-:S05]  /*14b0*/  LOP3.LUT R2, R2, 0x1800, RZ, 0xb8, !PT ;  /* 0x0000180002027812 */ /* 0x004fca00078eb8ff */
[----:B------:R3:W-:Y:S02]  /*14c0*/  STS [UR11+0x8], R2 ;  /* 0x00000802ff007988 */ /* 0x0007e4000800080b */
.L_x_48:
[----:B------:R-:W-:Y:S05]  /*14d0*/  @P3 BREAK.RELIABLE B4 ;  /* 0x0000000000043942 */ /* 0x000fea0003800100 */
[----:B------:R-:W-:Y:S05]  /*14e0*/  @P3 BRA `(.L_x_50) ;  /* 0x0000000000243947 */ /* 0x000fea0003800000 */
[----:B--23--:R-:W2:Y:S01]  /*14f0*/  LDS R2, [UR11+0x8] ;  /* 0x0000080bff027984 */ /* 0x00cea20008000800 */
[----:B------:R-:W-:-:S05]  /*1500*/  IMAD.MOV.U32 R3, RZ, RZ, 0x6000 ;  /* 0x00006000ff037424 */ /* 0x000fca00078e00ff */
[----:B--2---:R-:W-:-:S04]  /*1510*/  LOP3.LUT R2, R2, 0x6000, R3, 0xd8, !PT ;  /* 0x0000600002027812 */ /* 0x004fc800078ed803 */
[----:B------:R-:W-:-:S05]  /*1520*/  LOP3.LUT R2, R2, 0x400000, RZ, 0xb8, !PT ;  /* 0x0040000002027812 */ /* 0x000fca00078eb8ff */
[----:B------:R2:W-:Y:S02]  /*1530*/  STS [UR11+0x8], R2 ;  /* 0x00000802ff007988 */ /* 0x0005e4000800080b */
.L_x_49:
[----:B------:R-:W-:Y:S05]  /*1540*/  BSYNC.RELIABLE B4 ;  /* 0x0000000000047941 */ /* 0x000fea0003800100 */
.L_x_46:
[----:B--23-5:R-:W2:Y:S02]  /*1550*/  @!P3 LDS R2, [UR11+0x8] ;  /* 0x0000080bff02b984 */ /* 0x02cea40008000800 */
[----:B--2---:R-:W-:-:S05]  /*1560*/  @!P3 LOP3.LUT R2, R2, 0x8000, RZ, 0xb8, !PT ;  /* 0x000080000202b812 */ /* 0x004fca00078eb8ff */
[----:B------:R5:W-:Y:S02]  /*1570*/  @!P3 STS [UR11+0x8], R2 ;  /* 0x00000802ff00b988 */ /* 0x000be4000800080b */
.L_x_50:
[----:B------:R-:W-:Y:S05]  /*1580*/  BSYNC.RECONVERGENT B5 ;  /* 0x0000000000057941 */ /* 0x000fea0003800200 */
.L_x_45:
[----:B------:R-:W-:Y:S05]  /*1590*/  WARPSYNC.ALL ;  /* 0x0000000000007948 */ /* 0x000fea0003800000 */
[----:B------:R-:W-:Y:S01]  /*15a0*/  NOP ;  /* 0x0000000000007918 */ /* 0x000fe20000000000 */
[----:B------:R-:W-:-:S04]  /*15b0*/  UIADD3 UR4, UPT, UPT, UR4, 0x100, URZ ;  /* 0x0000010004047890 */ /* 0x000fc8000fffe0ff */
[----:B------:R-:W-:-:S04]  /*15c0*/  UIADD3 UR12, UP0, UPT, UR4, UR12, URZ ;  /* 0x0000000c040c7290 */ /* 0x000fc8000ff1e0ff */
[----:B------:R-:W-:Y:S01]  /*15d0*/  ULEA.HI.X.SX32 UR13, UR4, UR13, 0x1, UP0 ;  /* 0x0000000d040d7291 */ /* 0x000fe200080f0eff */
[----:B------:R-:W-:Y:S11]  /*15e0*/  @P0 BRA `(.L_x_51) ;  /* 0x0000000000300947 */ /* 0x000ff60003800000 */
[----:B--23-5:R-:W2:Y:S01]  /*15f0*/  S2R R2, SR_LANEID ;  /* 0x0000000000027919 */ /* 0x02cea20000000000 */
[----:B------:R-:W-:Y:S05]  /*1600*/  WARPSYNC.ALL ;  /* 0x0000000000007948 */ /* 0x000fea0003800000 */
[----:B------:R-:W-:Y:S01]  /*1610*/  NOP ;  /* 0x0000000000007918 */ /* 0x000fe20000000000 */
[----:B--2---:R-:W-:-:S05]  /*1620*/  IMAD.SHL.U32 R4, R2, 0x4, RZ ;  /* 0x0000000402047824 */ /* 0x004fca00078e00ff */
[----:B------:R-:W2:Y:S01]  /*1630*/  LDS R5, [R4+UR11] ;  /* 0x0000000b04057984 */ /* 0x000ea20008000800 */
[----:B------:R-:W-:-:S05]  /*1640*/  IADD3 R2, P1, PT, R4, UR12, RZ ;  /* 0x0000000c04027c10 */ /* 0x000fca000ff3e0ff */
[----:B------:R-:W-:-:S05]  /*1650*/  IMAD.X R3, RZ, RZ, UR13, P1 ;  /* 0x0000000dff037e24 */ /* 0x000fca00088e06ff */
[----:B--2---:R2:W3:Y:S01]  /*1660*/  ATOMG.E.EXCH.STRONG.GPU PT, RZ, [R2], R5 ;  /* 0x0000000502ff73a8 */ /* 0x0044e200041ee100 */
[----:B------:R-:W-:-:S04]  /*1670*/  DEPBAR {5,4,3,2,1,0} ;  /* 0x0000003f0000791a */ /* 0x000fc80000000000 */
[----:B------:R-:W5:Y:S02]  /*1680*/  CCTL.E.C.LDCU.IV.DEEP [UR12] ;  /* 0x000000000c007540 */ /* 0x000f640009c08000 */
[----:B-----5:R2:W-:Y:S01]  /*1690*/  UTMACCTL.IV [UR12] ;  /* 0x000000000c0079b9 */ /* 0x0205e20008000000 */
[----:B------:R-:W-:Y:S01]  /*16a0*/  NOP ;  /* 0x0000000000007918 */ /* 0x000fe20000000000 */
.L_x_51:
[----:B------:R-:W-:Y:S05]  /*16b0*/  @P0 BRA `(.L_x_52) ;  /* 0x00000000000c0947 */ /* 0x000fea0003800000 */
[----:B------:R0:W-:Y:S01]  /*16c0*/  UTMACMDFLUSH ;  /* 0x00000000000079b7 */ /* 0x0001e20000000000 */
[----:B------:R-:W-:Y:S05]  /*16d0*/  @P0 BRA `(.L_x_52) ;  /* 0x0000000000040947 */ /* 0x000fea0003800000 */
[----:B------:R-:W-:-:S04]  /*16e0*/  DEPBAR.LE SB0, 0x0 ;  /* 0x000080000000791a */ /* 0x000fc80000000000 */
.L_x_52:
[----:B------:R-:W-:Y:S05]  /*16f0*/  WARPSYNC.ALL ;  /* 0x0000000000007948 */ /* 0x000fea0003800000 */
[----:B------:R-:W-:Y:S01]  /*1700*/  NOP ;  /* 0x0000000000007918 */ /* 0x000fe20000000000 */
[----:B---3--:R-:W-:Y:S01]  /*1710*/  BAR.SYNC.DEFER_BLOCKING 0x0 ;  /* 0x0000000000007b1d */ /* 0x008fe20000010000 */
[----:B--2--5:R-:W-:Y:S01]  /*1720*/  SHF.R.U32.HI R2, RZ, 0x5, R0 ;  /* 0x00000005ff027819 */ /* 0x024fe20000011600 */
[----:B------:R-:W-:Y:S01]  /*1730*/  UIADD3 UR6, UPT, UPT, UR11, 0x28010, URZ ;  /* 0x000280100b067890 */ /* 0x000fe2000fffe0ff */
[----:B------:R-:W-:Y:S01]  /*1740*/  ISETP.GE.AND P0, PT, R10, 0x1, PT ;  /* 0x000000010a00780c */ /* 0x000fe20003f06270 */
[----:B------:R-:W-:Y:S01]  /*1750*/  USHF.L.U32 UR23, UR15, 0x6, URZ ;  /* 0x000000060f177899 */ /* 0x000fe200080006ff */
[----:B------:R-:W-:Y:S01]  /*1760*/  R2UR UR14, R2 ;  /* 0x00000000020e72ca */ /* 0x000fe200000e0000 */
[----:B------:R-:W-:Y:S01]  /*1770*/  VOTEU.ALL UP0, P3 ;  /* 0x0000000000ff7886 */ /* 0x000fe20001800000 */
[----:B------:R-:W-:Y:S01]  /*1780*/  UMOV UR4, 0x1 ;  /* 0x0000000100047882 */ /* 0x000fe20000000000 */
[----:B------:R-:W-:Y:S01]  /*1790*/  VOTEU.ALL UP1, P3 ;  /* 0x0000000000ff7886 */ /* 0x000fe20001820000 */
[----:B------:R-:W-:Y:S01]  /*17a0*/  USHF.L.U32 UR7, UR7, 0x8, URZ ;  /* 0x0000000807077899 */ /* 0x000fe200080006ff */
[----:B------:R-:W-:Y:S01]  /*17b0*/  BSSY.RECONVERGENT B5, `(.L_x_53) ;  /* 0x0000018000057945 */ /* 0x000fe20003800200 */
[----:B------:R-:W-:-:S04]  /*17c0*/  @!UP0 UIADD3 UR16, UPT, UPT, -UR4, 0x100000, URZ ;  /* 0x0010000004108890 */ /* 0x000fc8000fffe1ff */
[----:B------:R-:W-:Y:S02]  /*17d0*/  @!UP0 USHF.L.U32 UR17, UR16, 0xb, URZ ;  /* 0x0000000b10118899 */ /* 0x000fe400080006ff */
[----:B------:R-:W-:Y:S02]  /*17e0*/  @!UP0 USHF.L.U32 UR16, UR16, 0x1, URZ ;  /* 0x0000000110108899 */ /* 0x000fe400080006ff */
[----:B------:R-:W-:-:S04]  /*17f0*/  @!UP0 UIADD3 UR4, UPT, UPT, -UR4, 0x100000, URZ ;  /* 0x0010000004048890 */ /* 0x000fc8000fffe1ff */
[----:B------:R-:W-:Y:S02]  /*1800*/  @!UP0 USHF.L.U32 UR5, UR4, 0xb, URZ ;  /* 0x0000000b04058899 */ /* 0x000fe400080006ff */
[----:B------:R-:W-:Y:S01]  /*1810*/  @!UP0 USHF.L.U32 UR4, UR4, 0x1, URZ ;  /* 0x0000000104048899 */ /* 0x000fe200080006ff */
[----:B------:R-:W-:Y:S01]  /*1820*/  VOTEU.ALL UP0, P3 ;  /* 0x0000000000ff7886 */ /* 0x000fe20001800000 */
[----:B------:R-:W2:Y:S04]  /*1830*/  FENCE.VIEW.ASYNC.S ;  /* 0x00000000000073c6 */ /* 0x000ea80000000000 */
[----:B--2---:R2:W3:Y:S06]  /*1840*/  @!UP0 SYNCS.EXCH.64 URZ, [UR11+0x28000], UR16 ;  /* 0x028000100bff85b2 */ /* 0x0044ec0008000100 */
[----:B------:R2:W3:Y:S02]  /*1850*/  @!UP1 SYNCS.EXCH.64 URZ, [UR11+0x28010], UR4 ;  /* 0x028010040bff95b2 */ /* 0x0004e40008000100 */
[----:B---3--:R-:W-:Y:S06]  /*1860*/  BAR.SYNC.DEFER_BLOCKING 0x0 ;  /* 0x0000000000007b1d */ /* 0x008fec0000010000 */
[----:B------:R-:W-:Y:S05]  /*1870*/  @P3 BRA `(.L_x_54) ;  /* 0x00000000002c3947 */ /* 0x000fea0003800000 */
[----:B--2---:R-:W-:Y:S02]  /*1880*/  UMOV UR4, 0x1 ;  /* 0x0000000100047882 */ /* 0x004fe40000000000 */
[----:B------:R-:W-:-:S04]  /*1890*/  UIADD3 UR16, UPT, UPT, -UR4, 0x100000, URZ ;  /* 0x0010000004107890 */ /* 0x000fc8000fffe1ff */
[----:B------:R-:W-:Y:S02]  /*18a0*/  USHF.L.U32 UR17, UR16, 0xb, URZ ;  /* 0x0000000b10117899 */ /* 0x000fe400080006ff */
[----:B------:R-:W-:Y:S02]  /*18b0*/  USHF.L.U32 UR16, UR16, 0x1, URZ ;  /* 0x0000000110107899 */ /* 0x000fe400080006ff */
[----:B------:R-:W-:-:S04]  /*18c0*/  UIADD3 UR4, UPT, UPT, -UR4, 0x100000, URZ ;  /* 0x0010000004047890 */ /* 0x000fc8000fffe1ff */
[----:B------:R-:W-:Y:S02]  /*18d0*/  USHF.L.U32 UR5, UR4, 0xb, URZ ;  /* 0x0000000b04057899 */ /* 0x000fe400080006ff */
[----:B------:R-:W-:Y:S01]  /*18e0*/  USHF.L.U32 UR4, UR4, 0x1, URZ ;  /* 0x0000000104047899 */ /* 0x000fe200080006ff */
[----:B------:R-:W2:Y:S03]  /*18f0*/  FENCE.VIEW.ASYNC.S ;  /* 0x00000000000073c6 */ /* 0x000ea60000000000 */
[----:B--2---:R3:W5:Y:S08]  /*1900*/  SYNCS.EXCH.64 URZ, [UR11+0x28008], UR16 ;  /* 0x028008100bff75b2 */ /* 0x0047700008000100 */
[----:B------:R3:W2:Y:S02]  /*1910*/  SYNCS.EXCH.64 URZ, [UR11+0x28018], UR4 ;  /* 0x028018040bff75b2 */ /* 0x0006a40008000100 */
[----:B---3--:R-:W-:Y:S01]  /*1920*/  NOP ;  /* 0x0000000000007918 */ /* 0x008fe20000000000 */
.L_x_54:
[----:B--2---:R-:W-:Y:S05]  /*1930*/  BSYNC.RECONVERGENT B5 ;  /* 0x0000000000057941 */ /* 0x004fea0003800200 */
.L_x_53:
[----:B------:R-:W-:Y:S05]  /*1940*/  @!P0 BRA `(.L_x_55) ;  /* 0x0000000c00508947 */ /* 0x000fea0003800000 */
[----:B-----5:R-:W-:Y:S01]  /*1950*/  BAR.SYNC.DEFER_BLOCKING 0x0 ;  /* 0x0000000000007b1d */ /* 0x020fe20000010000 */
[----:B------:R-:W-:Y:S01]  /*1960*/  ELECT P1, URZ, PT ;  /* 0x0000000000ff782f */ /* 0x000fe20003820000 */
[----:B------:R-:W-:Y:S01]  /*1970*/  @!P3 IMAD.MOV.U32 R2, RZ, RZ, 0x14000 ;  /* 0x00014000ff02b424 */ /* 0x000fe200078e00ff */
[----:B------:R-:W-:Y:S02]  /*1980*/  ULOP3.LUT UR4, UR14, 0x1, URZ, 0xc0, !UPT ;  /* 0x000000010e047892 */ /* 0x000fe4000f8ec0ff */
[C---:B------:R-:W-:Y:S02]  /*1990*/  ISETP.LT.U32.AND P1, PT, R68.reuse, 0x40, P1 ;  /* 0x000000404400780c */ /* 0x040fe40000f21070 */
[----:B------:R-:W-:Y:S01]  /*19a0*/  ELECT P0, URZ, PT ;  /* 0x0000000000ff782f */ /* 0x000fe20003800000 */
[----:B------:R-:W-:Y:S02]  /*19b0*/  ULEA UR5, UR4, UR11, 0xd ;  /* 0x0000000b04057291 */ /* 0x000fe4000f8e68ff */
[----:B------:R-:W-:Y:S01]  /*19c0*/  USHF.L.U32 UR22, UR4, 0x6, URZ ;  /* 0x0000000604167899 */ /* 0x000fe200080006ff */
[----:B------:R-:W-:Y:S01]  /*19d0*/  ISETP.LT.U32.AND P0, PT, R68, 0x40, P0 ;  /* 0x000000404400780c */ /* 0x000fe20000701070 */
[----:B------:R-:W-:Y:S01]  /*19e0*/  UIMAD UR16, UR4, 0x6000, UR5 ;  /* 0x00006000041078a4 */ /* 0x000fe2000f8e0205 */
[----:B------:R-:W-:-:S04]  /*19f0*/  UMOV UR19, UR7 ;  /* 0x0000000700137c82 */ /* 0x000fc80008000000 */
[----:B------:R-:W-:Y:S01]  /*1a00*/  UMOV UR18, UR22 ;  /* 0x0000001600127c82 */ /* 0x000fe20008000000 */
[----:B------:R-:W-:Y:S01]  /*1a10*/  VOTEU.ANY UP0, P1 ;  /* 0x0000000000ff7886 */ /* 0x000fe20000800100 */
[----:B------:R-:W-:-:S04]  /*1a20*/  VOTEU.ANY UP2, P1 ;  /* 0x0000000000ff7886 */ /* 0x000fc80000840100 */
[----:B------:R-:W-:Y:S01]  /*1a30*/  @UP0 UIADD3 UR20, UPT, UPT, UR5, 0x20000, URZ ;  /* 0x0002000005140890 */ /* 0x000fe2000fffe0ff */
[----:B------:R2:W-:Y:S01]  /*1a40*/  @!P3 SYNCS.ARRIVE.TRANS64 RZ, [UR11+0x28000], R2 ;  /* 0x02800002ffffb9a7 */ /* 0x0005e2000800000b */
[----:B------:R-:W-:Y:S01]  /*1a50*/  @UP0 UIADD3 UR21, UPT, UPT, UR11, 0x28000, URZ ;  /* 0x000280000b150890 */ /* 0x000fe2000fffe0ff */
[----:B------:R-:W-:Y:S06]  /*1a60*/  BAR.SYNC.DEFER_BLOCKING 0x0 ;  /* 0x0000000000007b1d */ /* 0x000fec0000010000 */
[----:B------:R-:W-:Y:S01]  /*1a70*/  VOTEU.ANY UP1, P0 ;  /* 0x0000000000ff7886 */ /* 0x000fe20000020100 */
[----:B------:R-:W-:-:S04]  /*1a80*/  VOTEU.ANY UP0, P0 ;  /* 0x0000000000ff7886 */ /* 0x000fc80000000100 */
[----:B------:R-:W-:Y:S01]  /*1a90*/  @UP1 UIADD3 UR17, UPT, UPT, UR11, 0x28000, URZ ;  /* 0x000280000b111890 */ /* 0x000fe2000fffe0ff */
[----:B------:R2:W-:Y:S01]  /*1aa0*/  @UP2 UTMALDG.2D [UR20], [UR8] ;  /* 0x00000014080025b4 */ /* 0x0005e20008008000 */
[----:B------:R3:W-:Y:S06]  /*1ab0*/  MEMBAR.ALL.CTA ;  /* 0x0000000000007992 */ /* 0x0007ec0000008000 */
[----:B---3--:R-:W3:Y:S02]  /*1ac0*/  FENCE.VIEW.ASYNC.S ;  /* 0x00000000000073c6 */ /* 0x008ee40000000000 */
[----:B---3--:R-:W-:Y:S06]  /*1ad0*/  BAR.SYNC.DEFER_BLOCKING 0x0 ;  /* 0x0000000000007b1d */ /* 0x008fec0000010000 */
[----:B------:R2:W-:Y:S01]  /*1ae0*/  @UP0 UTMALDG.2D [UR16], [UR32] ;  /* 0x00000010200005b4 */ /* 0x0005e20008008000 */
[----:B------:R-:W-:Y:S01]  /*1af0*/  UISETP.NE.U32.AND UP0, UPT, UR14, URZ, UPT ;  /* 0x000000ff0e00728c */ /* 0x000fe2000bf05070 */
[----:B------:R-:W-:Y:S06]  /*1b00*/  BAR.SYNC.DEFER_BLOCKING 0x0 ;  /* 0x0000000000007b1d */ /* 0x000fec0000010000 */
[----:B------:R-:W3:Y:S02]  /*1b10*/  SYNCS.PHASECHK.TRANS64.TRYWAIT P0, [UR11+0x28000], RZ ;  /* 0x028000ffff0075a7 */ /* 0x000ee4000800110b */
[----:B--23--:R-:W-:Y:S05]  /*1b20*/  @!P0 BRA `(.L_x_56) ;  /* 0x0000001000f08947 */ /* 0x00cfea0003800000 */
.L_x_70:
[----:B------:R-:W-:Y:S05]  /*1b30*/  BRA.U UP0, `(.L_x_57) ;  /* 0x0000000100c87547 */ /* 0x000fea000b800000 */
[----:B------:R-:W-:Y:S02]  /*1b40*/  USHF.R.U32.HI UR16, URZ, 0x4, UR11 ;  /* 0x00000004ff107899 */ /* 0x000fe4000801160b */
[----:B------:R-:W-:Y:S02]  /*1b50*/  UIADD3 UR15, UPT, UPT, UR11, 0x20000, URZ ;  /* 0x000200000b0f7890 */ /* 0x000fe4000fffe0ff */
[----:B------:R-:W-:Y:S02]  /*1b60*/  USGXT.U32 UR16, UR16, 0xe ;  /* 0x0000000e1010789a */ /* 0x000fe40008000000 */
[----:B------:R-:W-:Y:S02]  /*1b70*/  USHF.R.U32.HI UR15, URZ, 0x4, UR15 ;  /* 0x00000004ff0f7899 */ /* 0x000fe4000801160f */
[----:B------:R-:W-:Y:S02]  /*1b80*/  UIADD3 UR48, UP0, UPT, UR16, 0x2, URZ ;  /* 0x0000000210307890 */ /* 0x000fe4000ff1e0ff */
[----:B------:R-:W-:Y:S01]  /*1b90*/  USGXT.U32 UR18, UR15, 0xe ;  /* 0x0000000e0f12789a */ /* 0x000fe20008000000 */
[----:B------:R-:W-:Y:S01]  /*1ba0*/  UMOV UR5, URZ ;  /* 0x000000ff00057c82 */ /* 0x000fe20008000000 */
[----:B------:R-:W-:Y:S01]  /*1bb0*/  UMOV UR4, URZ ;  /* 0x000000ff00047c82 */ /* 0x000fe20008000000 */
[----:B------:R-:W-:-:S02]  /*1bc0*/  UIADD3.X UR49, UPT, UPT, UR5, 0x40004040, URZ, UP0, !UPT ;  /* 0x4000404005317890 */ /* 0x000fc400087fe4ff */
[----:B------:R-:W-:Y:S02]  /*1bd0*/  UIADD3 UR50, UP0, UPT, UR18, 0x2, URZ ;  /* 0x0000000212327890 */ /* 0x000fe4000ff1e0ff */
[----:B------:R-:W-:Y:S02]  /*1be0*/  UIADD3.64 UR24, UPT, UPT, UR48, 0x2, URZ ;  /* 0x0000000230187897 */ /* 0x000fe4000fffe0ff */
[----:B------:R-:W-:Y:S02]  /*1bf0*/  UIADD3.X UR51, UPT, UPT, UR4, 0x40004040, URZ, UP0, !UPT ;  /* 0x4000404004337890 */ /* 0x000fe400087fe4ff */
[----:B------:R-:W-:Y:S02]  /*1c00*/  UIADD3.64 UR28, UPT, UPT, UR48, 0x4, URZ ;  /* 0x00000004301c7897 */ /* 0x000fe4000fffe0ff */
[----:B------:R-:W-:Y:S02]  /*1c10*/  UIADD3.64 UR4, UPT, UPT, UR50, 0x2, URZ ;  /* 0x0000000232047897 */ /* 0x000fe4000fffe0ff */
[----:B------:R-:W-:-:S02]  /*1c20*/  UIADD3.64 UR26, UPT, UPT, UR50, 0x4, URZ ;  /* 0x00000004321a7897 */ /* 0x000fc4000fffe0ff */
[----:B------:R-:W-:Y:S02]  /*1c30*/  UIADD3.64 UR34, UPT, UPT, UR48, 0x7fe, URZ ;  /* 0x000007fe30227897 */ /* 0x000fe4000fffe0ff */
[----:B------:R-:W-:Y:S02]  /*1c40*/  UIADD3.64 UR30, UPT, UPT, UR50, 0x1fe, URZ ;  /* 0x000001fe321e7897 */ /* 0x000fe4000fffe0ff */
[----:B------:R-:W-:Y:S02]  /*1c50*/  UIADD3.64 UR38, UPT, UPT, UR48, 0x800, URZ ;  /* 0x0000080030267897 */ /* 0x000fe4000fffe0ff */
[----:B------:R-:W-:Y:S02]  /*1c60*/  UIADD3.64 UR36, UPT, UPT, UR50, 0x200, URZ ;  /* 0x0000020032247897 */ /* 0x000fe4000fffe0ff */
[----:B------:R-:W-:Y:S02]  /*1c70*/  UIADD3.64 UR42, UPT, UPT, UR48, 0x802, URZ ;  /* 0x00000802302a7897 */ /* 0x000fe4000fffe0ff */
[----:B------:R-:W-:Y:S01]  /*1c80*/  UIADD3.64 UR40, UPT, UPT, UR50, 0x202, URZ ;  /* 0x0000020232287897 */ /* 0x000fe2000fffe0ff */
[----:B------:R-:W-:Y:S01]  /*1c90*/  UMOV UR20, 0x0 ;  /* 0x0000000000147882 */ /* 0x000fe20000000000 */
[----:B------:R-:W-:Y:S01]  /*1ca0*/  UMOV UR21, 0x4400010 ;  /* 0x0440001000157882 */ /* 0x000fe20000000000 */
[----:B------:R-:W-:Y:S01]  /*1cb0*/  UIADD3.64 UR46, UPT, UPT, UR48, 0x804, URZ ;  /* 0x00000804302e7897 */ /* 0x000fe2000fffe0ff */
[----:B------:R-:W-:Y:S01]  /*1cc0*/  UMOV UR17, 0x40004040 ;  /* 0x4000404000117882 */ /* 0x000fe20000000000 */
[----:B------:R-:W-:Y:S01]  /*1cd0*/  UIADD3.64 UR44, UPT, UPT, UR50, 0x204, URZ ;  /* 0x00000204322c7897 */ /* 0x000fe2000fffe0ff */
[----:B------:R-:W-:Y:S01]  /*1ce0*/  UMOV UR19, 0x40004040 ;  /* 0x4000404000137882 */ /* 0x000fe20000000000 */
[----:B------:R-:W-:Y:S01]  /*1cf0*/  UMOV UR52, 0x0 ;  /* 0x0000000000347882 */ /* 0x000fe20000000000 */
[----:B------:R-:W-:Y:S01]  /*1d00*/  UMOV UR53, 0x4400010 ;  /* 0x0440001000357882 */ /* 0x000fe20000000000 */
[----:B------:R-:W-:Y:S01]  /*1d10*/  UMOV UR54, 0x0 ;  /* 0x0000000000367882 */ /* 0x000fe20000000000 */
[----:B------:R-:W-:Y:S01]  /*1d20*/  UMOV UR55, 0x4400010 ;  /* 0x0440001000377882 */ /* 0x000fe20000000000 */
[----:B------:R2:W-:Y:S01]  /*1d30*/  UTCHMMA gdesc[UR18], gdesc[UR16], tmem[UR10], tmem[UR20], idesc[UR21], !UPT ;  /* 0x00ff1410120075ea */ /* 0x0005e2000f80000a */
[----:B------:R-:W-:Y:S01]  /*1d40*/  UMOV UR56, 0x0 ;  /* 0x0000000000387882 */ /* 0x000fe20000000000 */
[----:B------:R-:W-:Y:S01]  /*1d50*/  UMOV UR57, 0x4400010 ;  /* 0x0440001000397882 */ /* 0x000fe20000000000 */
[----:B------:R2:W-:Y:S01]  /*1d60*/  UTCHMMA gdesc[UR50], gdesc[UR48], tmem[UR10], tmem[UR52], idesc[UR53], UPT ;  /* 0x00ff3430320075ea */ /* 0x0005e2000b80000a */
        /* <DEDUP_REMOVED lines=12> */
[----:B------:R2:W-:Y:S01]  /*1e30*/  UTCHMMA gdesc[UR40], gdesc[UR42], tmem[UR10], tmem[UR62], idesc[UR63], UPT ;  /* 0x00ff3e2a280075ea */ /* 0x0005e2000b80000a */
[----:B------:R2:W-:Y:S01]  /*1e40*/  UTCHMMA gdesc[UR44], gdesc[UR46], tmem[UR10], tmem[UR64], idesc[UR65], UPT ;  /* 0x00ff402e2c0075ea */ /* 0x0005e2000b80000a */
[----:B------:R-:W-:Y:S01]  /*1e50*/  NOP ;  /* 0x0000000000007918 */ /* 0x000fe20000000000 */
.L_x_57:
[----:B------:R-:W-:Y:S01]  /*1e60*/  ELECT P0, URZ, PT ;  /* 0x0000000000ff782f */ /* 0x000fe20003800000 */
[----:B--2---:R-:W-:Y:S01]  /*1e70*/  UMOV UR4, UR6 ;  /* 0x0000000600047c82 */ /* 0x004fe20008000000 */
[----:B------:R-:W-:Y:S02]  /*1e80*/  UMOV UR5, URZ ;  /* 0x000000ff00057c82 */ /* 0x000fe40008000000 */
[----:B------:R-:W-:-:S13]  /*1e90*/  ISETP.LT.U32.AND P0, PT, R68, 0x20, P0 ;  /* 0x000000204400780c */ /* 0x000fda0000701070 */
[----:B------:R-:W-:Y:S01]  /*1ea0*/  VOTEU.ANY UP0, P0 ;  /* 0x0000000000ff7886 */ /* 0x000fe20000000100 */
[----:B------:R-:W-:Y:S01]  /*1eb0*/  VOTEU.ANY UP1, P0 ;  /* 0x0000000000ff7886 */ /* 0x000fe20000020100 */
[----:B------:R-:W-:-:S03]  /*1ec0*/  ISETP.GE.U32.AND P0, PT, R10, 0x81, PT ;  /* 0x000000810a00780c */ /* 0x000fc60003f06070 */
[----:B------:R-:W-:Y:S02]  /*1ed0*/  @UP0 UMOV UR4, UR4 ;  /* 0x0000000400040c82 */ /* 0x000fe40008000000 */
[----:B------:R2:W-:Y:S01]  /*1ee0*/  @UP1 UTCBAR [UR4], URZ ;  /* 0x000000ff040013e9 */ /* 0x0005e200080000ff */
[----:B------:R-:W-:Y:S06]  /*1ef0*/  BAR.SYNC.DEFER_BLOCKING 0x0 ;  /* 0x0000000000007b1d */ /* 0x000fec0000010000 */
[----:B------:R-:W3:Y:S02]  /*1f00*/  SYNCS.PHASECHK.TRANS64.TRYWAIT P1, [UR11+0x28010], RZ ;  /* 0x028010ffff0075a7 */ /* 0x000ee4000802110b */
[----:B--23--:R-:W-:Y:S05]  /*1f10*/  @!P1 BRA `(.L_x_58) ;  /* 0x0000001000009947 */ /* 0x00cfea0003800000 */
.L_x_71:
[----:B------:R-:W-:Y:S01]  /*1f20*/  IMAD.MOV.U32 R2, RZ, RZ, RZ ;  /* 0x000000ffff027224 */ /* 0x000fe200078e00ff */
[----:B------:R-:W-:Y:S06]  /*1f30*/  @!P0 BRA `(.L_x_55) ;  /* 0x0000000400d48947 */ /* 0x000fec0003800000 */
[----:B------:R-:W2:Y:S01]  /*1f40*/  LDCU UR34, c[0x0][0x3a0] ;  /* 0x00007400ff2277ac */ /* 0x000ea20008000800 */
[----:B------:R-:W-:Y:S01]  /*1f50*/  UMOV UR35, 0x80 ;  /* 0x0000008000237882 */ /* 0x000fe20000000000 */
[----:B------:R-:W-:-:S05]  /*1f60*/  UMOV UR15, 0x1 ;  /* 0x00000001000f7882 */ /* 0x000fca0000000000 */
.L_x_62:
[----:B------:R-:W-:Y:S01]  /*1f70*/  BAR.SYNC.DEFER_BLOCKING 0x0 ;  /* 0x0000000000007b1d */ /* 0x000fe20000010000 */
[----:B------:R-:W-:Y:S01]  /*1f80*/  ULEA UR42, UR15, UR11, 0x3 ;  /* 0x0000000b0f2a7291 */ /* 0x000fe2000f8e18ff */
[----:B------:R-:W-:Y:S01]  /*1f90*/  @!P3 IMAD.MOV.U32 R3, RZ, RZ, 0x14000 ;  /* 0x00014000ff03b424 */ /* 0x000fe200078e00ff */
[----:B------:R-:W-:Y:S01]  /*1fa0*/  ELECT P1, URZ, PT ;  /* 0x0000000000ff782f */ /* 0x000fe20003820000 */
[----:B------:R-:W-:-:S03]  /*1fb0*/  ULEA UR4, UR15, UR11, 0xe ;  /* 0x0000000b0f047291 */ /* 0x000fc6000f8e70ff */
[----:B------:R-:W-:Y:S01]  /*1fc0*/  ISETP.LT.U32.AND P1, PT, R68, 0x40, P1 ;  /* 0x000000404400780c */ /* 0x000fe20000f21070 */
[----:B------:R-:W-:Y:S02]  /*1fd0*/  ULOP3.LUT UR5, UR14, 0x1, URZ, 0xc0, !UPT ;  /* 0x000000010e057892 */ /* 0x000fe4000f8ec0ff */
[----:B------:R-:W-:Y:S02]  /*1fe0*/  UIADD3 UR16, UPT, UPT, UR4, 0x20000, URZ ;  /* 0x0002000004107890 */ /* 0x000fe4000fffe0ff */
[----:B------:R-:W-:Y:S02]  /*1ff0*/  ULEA UR22, UR5, UR35, 0x6 ;  /* 0x0000002305167291 */ /* 0x000fe4000f8e30ff */
[----:B------:R-:W-:Y:S01]  /*2000*/  ULEA UR20, UR5, UR16, 0xd ;  /* 0x0000001005147291 */ /* 0x000fe2000f8e68ff */
[----:B------:R-:W-:Y:S01]  /*2010*/  ELECT P0, URZ, PT ;  /* 0x0000000000ff782f */ /* 0x000fe20003800000 */
[----:B------:R-:W-:-:S04]  /*2020*/  ULEA UR17, UR15, UR11, 0x10 ;  /* 0x0000000b0f117291 */ /* 0x000fc8000f8e80ff */
[----:B------:R-:W-:Y:S01]  /*2030*/  VOTEU.ANY UP0, P1 ;  /* 0x0000000000ff7886 */ /* 0x000fe20000800100 */
[----:B------:R-:W-:Y:S01]  /*2040*/  ISETP.LT.U32.AND P0, PT, R68, 0x40, P0 ;  /* 0x000000404400780c */ /* 0x000fe20000701070 */
[----:B------:R-:W-:Y:S01]  /*2050*/  ULEA UR4, UR5, UR17, 0xf ;  /* 0x0000001105047291 */ /* 0x000fe2000f8e78ff */
[----:B------:R3:W-:Y:S02]  /*2060*/  @!P3 SYNCS.ARRIVE.TRANS64 RZ, [UR42+0x28000], R3 ;  /* 0x02800003ffffb9a7 */ /* 0x0007e4000800002a */
[----:B------:R-:W-:Y:S01]  /*2070*/  @UP0 UIADD3 UR21, UPT, UPT, UR42, 0x28000, URZ ;  /* 0x000280002a150890 */ /* 0x000fe2000fffe0ff */
[----:B------:R-:W-:Y:S01]  /*2080*/  VOTEU.ANY UP0, P1 ;  /* 0x0000000000ff7886 */ /* 0x000fe20000800100 */
[----:B------:R-:W-:Y:S01]  /*2090*/  BAR.SYNC.DEFER_BLOCKING 0x0 ;  /* 0x0000000000007b1d */ /* 0x000fe20000010000 */
[----:B---3--:R-:W-:-:S06]  /*20a0*/  IMAD.U32 R3, R2, -0x80000000, RZ ;  /* 0x8000000002037824 */ /* 0x008fcc00078e00ff */
[----:B------:R-:W-:Y:S01]  /*20b0*/  VOTEU.ANY UP1, P0 ;  /* 0x0000000000ff7886 */ /* 0x000fe20000020100 */
[----:B------:R-:W-:-:S04]  /*20c0*/  UMOV UR6, UR22 ;  /* 0x0000001600067c82 */ /* 0x000fc80008000000 */
[----:B------:R-:W-:Y:S01]  /*20d0*/  @UP1 UIADD3 UR5, UPT, UPT, UR42, 0x28000, URZ ;  /* 0x000280002a051890 */ /* 0x000fe2000fffe0ff */
[----:B------:R-:W-:Y:S01]  /*20e0*/  VOTEU.ANY UP1, P0 ;  /* 0x0000000000ff7886 */ /* 0x000fe20000020100 */
[----:B------:R3:W-:Y:S01]  /*20f0*/  @UP0 UTMALDG.2D [UR20], [UR8] ;  /* 0x00000014080005b4 */ /* 0x0007e20008008000 */
[----:B------:R-:W-:Y:S01]  /*2100*/  UISETP.NE.U32.AND UP0, UPT, UR14, URZ, UPT ;  /* 0x000000ff0e00728c */ /* 0x000fe2000bf05070 */
[----:B------:R5:W-:Y:S06]  /*2110*/  MEMBAR.ALL.CTA ;  /* 0x0000000000007992 */ /* 0x000bec0000008000 */
[----:B-----5:R-:W5:Y:S02]  /*2120*/  FENCE.VIEW.ASYNC.S ;  /* 0x00000000000073c6 */ /* 0x020f640000000000 */
[----:B-----5:R-:W-:Y:S06]  /*2130*/  BAR.SYNC.DEFER_BLOCKING 0x0 ;  /* 0x0000000000007b1d */ /* 0x020fec0000010000 */
[----:B------:R3:W-:Y:S02]  /*2140*/  @UP1 UTMALDG.2D [UR4], [UR32] ;  /* 0x00000004200015b4 */ /* 0x0007e40008008000 */
[----:B------:R-:W-:Y:S06]  /*2150*/  BAR.SYNC.DEFER_BLOCKING 0x0 ;  /* 0x0000000000007b1d */ /* 0x000fec0000010000 */
[----:B------:R-:W5:Y:S02]  /*2160*/  SYNCS.PHASECHK.TRANS64.TRYWAIT P0, [UR42+0x28000], R3 ;  /* 0x02800003ff0075a7 */ /* 0x000f64000800112a */
[----:B---3-5:R-:W-:Y:S05]  /*2170*/  @!P0 BRA `(.L_x_59) ;  /* 0x0000000c00748947 */ /* 0x028fea0003800000 */
.L_x_72:
[----:B------:R-:W-:Y:S05]  /*2180*/  BRA.U UP0, `(.L_x_60) ;  /* 0x0000000100f47547 */ /* 0x000fea000b800000 */
[----:B------:R-:W-:Y:S02]  /*2190*/  USHF.R.U32.HI UR20, URZ, 0x4, UR16 ;  /* 0x00000004ff147899 */ /* 0x000fe40008011610 */
[----:B------:R-:W-:Y:S02]  /*21a0*/  USHF.R.U32.HI UR24, URZ, 0x4, UR17 ;  /* 0x00000004ff187899 */ /* 0x000fe40008011611 */
[----:B------:R-:W-:Y:S02]  /*21b0*/  USGXT.U32 UR20, UR20, 0xe ;  /* 0x0000000e1414789a */ /* 0x000fe40008000000 */
[----:B------:R-:W-:Y:S02]  /*21c0*/  USGXT.U32 UR24, UR24, 0xe ;  /* 0x0000000e1818789a */ /* 0x000fe40008000000 */
[----:B------:R-:W-:Y:S02]  /*21d0*/  UIADD3 UR28, UP0, UPT, UR20, 0x2, URZ ;  /* 0x00000002141c7890 */ /* 0x000fe4000ff1e0ff */
[----:B------:R-:W-:Y:S01]  /*21e0*/  UIADD3 UR26, UP1, UPT, UR24, 0x2, URZ ;  /* 0x00000002181a7890 */ /* 0x000fe2000ff3e0ff */
[----:B------:R-:W-:Y:S01]  /*21f0*/  UMOV UR4, URZ ;  /* 0x000000ff00047c82 */ /* 0x000fe20008000000 */
[----:B------:R-:W-:Y:S01]  /*2200*/  UMOV UR5, URZ ;  /* 0x000000ff00057c82 */ /* 0x000fe20008000000 */
[----:B------:R-:W-:-:S02]  /*2210*/  UIADD3.X UR29, UPT, UPT, UR4, 0x40004040, URZ, UP0, !UPT ;  /* 0x40004040041d7890 */ /* 0x000fc400087fe4ff */
[----:B------:R-:W-:Y:S02]  /*2220*/  UIADD3 UR44, UP3, UPT, UR28, 0x2, URZ ;  /* 0x000000021c2c7890 */ /* 0x000fe4000ff7e0ff */
[----:B------:R-:W-:Y:S02]  /*2230*/  UIADD3.X UR27, UPT, UPT, UR5, 0x40004040, URZ, UP1, !UPT ;  /* 0x40004040051b7890 */ /* 0x000fe40008ffe4ff */
[----:B------:R-:W-:Y:S02]  /*2240*/  UIADD3 UR46, UP2, UPT, UR26, 0x2, URZ ;  /* 0x000000021a2e7890 */ /* 0x000fe4000ff5e0ff */
[----:B------:R-:W-:Y:S02]  /*2250*/  UIADD3 UR48, UP6, UPT, UR28, 0x4, URZ ;  /* 0x000000041c307890 */ /* 0x000fe4000ffde0ff */
[----:B------:R-:W-:Y:S02]  /*2260*/  UIADD3 UR50, UP5, UPT, UR26, 0x4, URZ ;  /* 0x000000041a327890 */ /* 0x000fe4000ffbe0ff */
[----:B------:R-:W-:-:S02]  /*2270*/  UIADD3 UR52, UP1, UPT, UR28, 0x1fe, URZ ;  /* 0x000001fe1c347890 */ /* 0x000fc4000ff3e0ff */
[----:B------:R-:W-:Y:S02]  /*2280*/  UIADD3 UR54, UP0, UPT, UR26, 0x7fe, URZ ;  /* 0x000007fe1a367890 */ /* 0x000fe4000ff1e0ff */
[----:B------:R-:W-:Y:S02]  /*2290*/  UIADD3.X UR45, UPT, UPT, UR29, URZ, URZ, UP3, !UPT ;  /* 0x000000ff1d2d7290 */ /* 0x000fe40009ffe4ff */
[----:B------:R-:W-:Y:S02]  /*22a0*/  UIADD3 UR56, UP4, UPT, UR28, 0x200, URZ ;  /* 0x000002001c387890 */ /* 0x000fe4000ff9e0ff */
[----:B------:R-:W-:Y:S02]  /*22b0*/  UIADD3 UR58, UP3, UPT, UR26, 0x800, URZ ;  /* 0x000008001a3a7890 */ /* 0x000fe4000ff7e0ff */
[----:B------:R-:W-:Y:S02]  /*22c0*/  UIADD3.X UR47, UPT, UPT, UR27, URZ, URZ, UP2, !UPT ;  /* 0x000000ff1b2f7290 */ /* 0x000fe400097fe4ff */
[----:B------:R-:W-:-:S02]  /*22d0*/  UIADD3.X UR49, UPT, UPT, UR29, URZ, URZ, UP6, !UPT ;  /* 0x000000ff1d317290 */ /* 0x000fc4000b7fe4ff */
[----:B------:R-:W-:Y:S02]  /*22e0*/  UIADD3 UR60, UP2, UPT, UR28, 0x202, URZ ;  /* 0x000002021c3c7890 */ /* 0x000fe4000ff5e0ff */
[----:B------:R-:W-:Y:S02]  /*22f0*/  UIADD3 UR62, UP6, UPT, UR26, 0x802, URZ ;  /* 0x000008021a3e7890 */ /* 0x000fe4000ffde0ff */
[----:B------:R-:W-:Y:S02]  /*2300*/  UIADD3.X UR51, UPT, UPT, UR27, URZ, URZ, UP5, !UPT ;  /* 0x000000ff1b337290 */ /* 0x000fe4000affe4ff */
[----:B------:R-:W-:Y:S02]  /*2310*/  UIADD3.X UR53, UPT, UPT, UR29, URZ, URZ, UP1, !UPT ;  /* 0x000000ff1d357290 */ /* 0x000fe40008ffe4ff */
[----:B------:R-:W-:Y:S02]  /*2320*/  UIADD3 UR4, UP5, UPT, UR28, 0x204, URZ ;  /* 0x000002041c047890 */ /* 0x000fe4000ffbe0ff */
[----:B------:R-:W-:-:S02]  /*2330*/  UIADD3 UR30, UP1, UPT, UR26, 0x804, URZ ;  /* 0x000008041a1e7890 */ /* 0x000fc4000ff3e0ff */
[----:B------:R-:W-:Y:S02]  /*2340*/  UIADD3.X UR55, UPT, UPT, UR27, URZ, URZ, UP0, !UPT ;  /* 0x000000ff1b377290 */ /* 0x000fe400087fe4ff */
[----:B------:R-:W-:Y:S02]  /*2350*/  UIADD3.X UR57, UPT, UPT, UR29, URZ, URZ, UP4, !UPT ;  /* 0x000000ff1d397290 */ /* 0x000fe4000a7fe4ff */
[----:B------:R-:W-:Y:S02]  /*2360*/  UIADD3.X UR59, UPT, UPT, UR27, URZ, URZ, UP3, !UPT ;  /* 0x000000ff1b3b7290 */ /* 0x000fe40009ffe4ff */
[----:B------:R-:W-:Y:S02]  /*2370*/  UIADD3.X UR61, UPT, UPT, UR29, URZ, URZ, UP2, !UPT ;  /* 0x000000ff1d3d7290 */ /* 0x000fe400097fe4ff */
[----:B------:R-:W-:Y:S01]  /*2380*/  UIADD3.X UR63, UPT, UPT, UR27, URZ, URZ, UP6, !UPT ;  /* 0x000000ff1b3f7290 */ /* 0x000fe2000b7fe4ff */
[----:B------:R-:W-:Y:S01]  /*2390*/  UMOV UR18, 0x0 ;  /* 0x0000000000127882 */ /* 0x000fe20000000000 */
[----:B------:R-:W-:Y:S01]  /*23a0*/  UMOV UR19, 0x4400010 ;  /* 0x0440001000137882 */ /* 0x000fe20000000000 */
[----:B------:R-:W-:Y:S01]  /*23b0*/  UMOV UR21, 0x40004040 ;  /* 0x4000404000157882 */ /* 0x000fe20000000000 */
[----:B------:R-:W-:Y:S01]  /*23c0*/  UMOV UR25, 0x40004040 ;  /* 0x4000404000197882 */ /* 0x000fe20000000000 */
[----:B------:R-:W-:Y:S01]  /*23d0*/  UIADD3.X UR5, UPT, UPT, UR29, URZ, URZ, UP5, !UPT ;  /* 0x000000ff1d057290 */ /* 0x000fe2000affe4ff */
[----:B------:R3:W-:Y:S01]  /*23e0*/  UTCHMMA gdesc[UR20], gdesc[UR24], tmem[UR10], tmem[UR18], idesc[UR19], UPT ;  /* 0x00ff1218140075ea */ /* 0x0007e2000b80000a */
[----:B------:R-:W-:Y:S01]  /*23f0*/  UIADD3.X UR31, UPT, UPT, UR27, URZ, URZ, UP1, !UPT ;  /* 0x000000ff1b1f7290 */ /* 0x000fe20008ffe4ff */
[----:B------:R-:W-:Y:S01]  /*2400*/  UMOV UR16, 0x0 ;  /* 0x0000000000107882 */ /* 0x000fe20000000000 */
[----:B------:R-:W-:Y:S01]  /*2410*/  UMOV UR17, 0x4400010 ;  /* 0x0440001000117882 */ /* 0x000fe20000000000 */
[----:B------:R-:W-:Y:S01]  /*2420*/  UMOV UR40, 0x0 ;  /* 0x0000000000287882 */ /* 0x000fe20000000000 */
[----:B------:R-:W-:Y:S01]  /*2430*/  UMOV UR41, 0x4400010 ;  /* 0x0440001000297882 */ /* 0x000fe20000000000 */
        /* <DEDUP_REMOVED lines=18> */
.L_x_60:
[----:B------:R-:W-:Y:S01]  /*2560*/  ELECT P0, URZ, PT ;  /* 0x0000000000ff782f */ /* 0x000fe20003800000 */
[----:B---3--:R-:W-:-:S03]  /*2570*/  UIADD3 UR4, UPT, UPT, UR42, 0x28010, URZ ;  /* 0x000280102a047890 */ /* 0x008fc6000fffe0ff */
[----:B------:R-:W-:Y:S01]  /*2580*/  ISETP.LT.U32.AND P0, PT, R68, 0x20, P0 ;  /* 0x000000204400780c */ /* 0x000fe20000701070 */
[----:B------:R-:W-:-:S12]  /*2590*/  UMOV UR5, URZ ;  /* 0x000000ff00057c82 */ /* 0x000fd80008000000 */
[----:B------:R-:W-:Y:S01]  /*25a0*/  VOTEU.ANY UP0, P0 ;  /* 0x0000000000ff7886 */ /* 0x000fe20000000100 */
[----:B------:R-:W-:-:S04]  /*25b0*/  VOTEU.ANY UP1, P0 ;  /* 0x0000000000ff7886 */ /* 0x000fc80000020100 */
[----:B------:R-:W-:Y:S02]  /*25c0*/  @UP0 UMOV UR4, UR4 ;  /* 0x0000000400040c82 */ /* 0x000fe40008000000 */
[----:B------:R3:W-:Y:S01]  /*25d0*/  @UP1 UTCBAR [UR4], URZ ;  /* 0x000000ff040013e9 */ /* 0x0007e200080000ff */
[----:B------:R-:W-:Y:S06]  /*25e0*/  BAR.SYNC.DEFER_BLOCKING 0x0 ;  /* 0x0000000000007b1d */ /* 0x000fec0000010000 */
[----:B------:R-:W5:Y:S02]  /*25f0*/  SYNCS.PHASECHK.TRANS64.TRYWAIT P0, [UR42+0x28010], R3 ;  /* 0x02801003ff0075a7 */ /* 0x000f64000800112a */
[----:B---3-5:R-:W-:Y:S05]  /*2600*/  @!P0 BRA `(.L_x_61) ;  /* 0x00000008005c8947 */ /* 0x028fea0003800000 */
.L_x_73:
[----:B------:R-:W-:Y:S02]  /*2610*/  UIADD3 UR15, UPT, UPT, UR15, 0x1, URZ ;  /* 0x000000010f0f7890 */ /* 0x000fe4000fffe0ff */
[----:B------:R-:W-:Y:S02]  /*2620*/  UIADD3 UR35, UPT, UPT, UR35, 0x80, URZ ;  /* 0x0000008023237890 */ /* 0x000fe4000fffe0ff */
[----:B------:R-:W-:-:S04]  /*2630*/  UISETP.NE.U32.AND UP0, UPT, UR15, 0x2, UPT ;  /* 0x000000020f00788c */ /* 0x000fc8000bf05070 */
[----:B------:R-:W-:Y:S02]  /*2640*/  USEL UR15, UR15, URZ, UP0 ;  /* 0x000000ff0f0f7287 */ /* 0x000fe40008000000 */
[----:B------:R-:W-:Y:S02]  /*2650*/  USEL UR4, URZ, 0x1, UP0 ;  /* 0x00000001ff047887 */ /* 0x000fe40008000000 */
[----:B--2---:R-:W-:-:S04]  /*2660*/  UISETP.GE.AND UP0, UPT, UR35, UR34, UPT ;  /* 0x000000222300728c */ /* 0x004fc8000bf06270 */
[----:B------:R-:W-:-:S05]  /*2670*/  LOP3.LUT R2, R2, UR4, RZ, 0x3c, !PT ;  /* 0x0000000402027c12 */ /* 0x000fca000f8e3cff */
[----:B------:R-:W-:Y:S05]  /*2680*/  BRA.U !UP0, `(.L_x_62) ;  /* 0xfffffff908387547 */ /* 0x000fea000b83ffff */
.L_x_55:
[----:B-----5:R-:W-:Y:S06]  /*2690*/  BAR.SYNC.DEFER_BLOCKING 0x0 ;  /* 0x0000000000007b1d */ /* 0x020fec0000010000 */
[----:B------:R-:W-:Y:S04]  /*26a0*/  BSSY.RECONVERGENT B5, `(.L_x_63) ;  /* 0x0000004000057945 */ /* 0x000fe80003800200 */
[----:B------:R-:W-:Y:S05]  /*26b0*/  @P3 BRA `(.L_x_64) ;  /* 0x0000000000083947 */ /* 0x000fea0003800000 */
[----:B------:R-:W2:Y:S02]  /*26c0*/  SYNCS.CCTL.IV [UR11+0x28000] ;  /* 0x02800000ff0079b1 */ /* 0x000ea4000800000b */
[----:B--2---:R-:W2:Y:S02]  /*26d0*/  SYNCS.CCTL.IV [UR11+0x28010] ;  /* 0x02801000ff0079b1 */ /* 0x004ea4000800000b */
.L_x_64:
[----:B------:R-:W-:Y:S05]  /*26e0*/  BSYNC.RECONVERGENT B5 ;  /* 0x0000000000057941 */ /* 0x000fea0003800200 */
.L_x_63:
[----:B--2---:R-:W-:Y:S06]  /*26f0*/  BAR.SYNC.DEFER_BLOCKING 0x0 ;  /* 0x0000000000007b1d */ /* 0x004fec0000010000 */
[----:B------:R-:W-:Y:S04]  /*2700*/  BSSY.RECONVERGENT B5, `(.L_x_65) ;  /* 0x0000004000057945 */ /* 0x000fe80003800200 */
[----:B------:R-:W-:Y:S05]  /*2710*/  @P3 BRA `(.L_x_66) ;  /* 0x0000000000083947 */ /* 0x000fea0003800000 */
[----:B------:R-:W2:Y:S02]  /*2720*/  SYNCS.CCTL.IV [UR11+0x28008] ;  /* 0x02800800ff0079b1 */ /* 0x000ea4000800000b */
[----:B--2---:R-:W2:Y:S02]  /*2730*/  SYNCS.CCTL.IV [UR11+0x28018] ;  /* 0x02801800ff0079b1 */ /* 0x004ea4000800000b */
.L_x_66:
[----:B------:R-:W-:Y:S05]  /*2740*/  BSYNC.RECONVERGENT B5 ;  /* 0x0000000000057941 */ /* 0x000fea0003800200 */
.L_x_65:
[----:B------:R-:W-:Y:S01]  /*2750*/  ULOP3.LUT UR4, UR14, 0x3, URZ, 0xc0, !UPT ;  /* 0x000000030e047892 */ /* 0x000fe2000f8ec0ff */
[C---:B------:R-:W-:Y:S01]  /*2760*/  IMAD.SHL.U32 R4, R0.reuse, 0x80, RZ ;  /* 0x0000008000047824 */ /* 0x040fe200078e00ff */
[----:B------:R-:W-:Y:S01]  /*2770*/  USHF.L.U32 UR14, UR14, 0x5, URZ ;  /* 0x000000050e0e7899 */ /* 0x000fe200080006ff */
[C---:B------:R-:W-:Y:S01]  /*2780*/  IMAD.SHL.U32 R2, R0.reuse, 0x40, RZ ;  /* 0x0000004000027824 */ /* 0x040fe200078e00ff */
[----:B------:R-:W-:Y:S01]  /*2790*/  ULEA UR5, UR4, UR10, 0x15 ;  /* 0x0000000a04057291 */ /* 0x000fe2000f8ea8ff */
[C---:B------:R-:W-:Y:S01]  /*27a0*/  IMAD.SHL.U32 R3, R0.reuse, 0x10, RZ ;  /* 0x0000001000037824 */ /* 0x040fe200078e00ff */
[----:B------:R-:W-:Y:S01]  /*27b0*/  ULOP3.LUT UR14, UR14, 0x80, URZ, 0xc0, !UPT ;  /* 0x000000800e0e7892 */ /* 0x000fe2000f8ec0ff */
[----:B------:R-:W-:Y:S01]  /*27c0*/  IMAD.SHL.U32 R0, R0, 0x200, RZ ;  /* 0x0000020000007824 */ /* 0x000fe200078e00ff */
[----:B------:R-:W-:Y:S02]  /*27d0*/  LOP3.LUT R5, R4, 0x4780, RZ, 0xc0, !PT ;  /* 0x0000478004057812 */ /* 0x000fe400078ec0ff */
[----:B------:R-:W-:-:S02]  /*27e0*/  ELECT P0, URZ, PT ;  /* 0x0000000000ff782f */ /* 0x000fc40003800000 */
[----:B------:R-:W-:Y:S01]  /*27f0*/  LOP3.LUT R2, R2, 0x1800, RZ, 0xc0, !PT ;  /* 0x0000180002027812 */ /* 0x000fe200078ec0ff */
[----:B------:R-:W-:Y:S01]  /*2800*/  UIADD3 UR5, UPT, UPT, UR5, UR14, URZ ;  /* 0x0000000e05057290 */ /* 0x000fe2000fffe0ff */
[----:B------:R-:W-:Y:S01]  /*2810*/  LOP3.LUT R5, R5, 0x2000, R0, 0xf8, !PT ;  /* 0x0000200005057812 */ /* 0x000fe200078ef800 */
[----:B------:R-:W-:Y:S01]  /*2820*/  UMOV UR6, UR23 ;  /* 0x0000001700067c82 */ /* 0x000fe20008000000 */
[----:B------:R-:W-:Y:S02]  /*2830*/  LOP3.LUT R2, R2, 0x70, R3, 0xf8, !PT ;  /* 0x0000007002027812 */ /* 0x000fe400078ef803 */
[----:B------:R-:W-:Y:S02]  /*2840*/  ISETP.LT.U32.AND P0, PT, R68, 0x80, P0 ;  /* 0x000000804400780c */ /* 0x000fe40000701070 */
[----:B------:R-:W-:Y:S02]  /*2850*/  LOP3.LUT R2, R5, R2, RZ, 0xfc, !PT ;  /* 0x0000000205027212 */ /* 0x000fe400078efcff */
[----:B----4-:R-:W-:Y:S01]  /*2860*/  LDTM.16dp32bit_t0_t15.x64 R4, tmem[UR5] ;  /* 0x00000005000479ee */ /* 0x010fe20008b00000 */
[----:B------:R-:W3:Y:S01]  /*2870*/  LDTM.16dp32bit_t16_t31.x64 R4, tmem[UR5+0x40] ;  /* 0x00004005000479ee */ /* 0x000ee20008b20000 */
[----:B------:R-:W-:Y:S01]  /*2880*/  NOP ;  /* 0x0000000000007918 */ /* 0x000fe20000000000 */
[C---:B------:R-:W-:Y:S01]  /*2890*/  LOP3.LUT R0, R2.reuse, 0x10, RZ, 0x3c, !PT ;  /* 0x0000001002007812 */ /* 0x040fe200078e3cff */
[----:B------:R-:W-:Y:S01]  /*28a0*/  ULEA UR5, UR4, UR7, 0x6 ;  /* 0x0000000704057291 */ /* 0x000fe2000f8e30ff */
[----:B------:R-:W-:Y:S01]  /*28b0*/  LOP3.LUT R3, R2, 0x20, RZ, 0x3c, !PT ;  /* 0x0000002002037812 */ /* 0x000fe200078e3cff */
[----:B------:R-:W-:-:S03]  /*28c0*/  ULEA UR4, UR4, UR11, 0xd ;  /* 0x0000000b04047291 */ /* 0x000fc6000f8e68ff */
[----:B---3--:R-:W-:Y:S01]  /*28d0*/  VOTEU.ANY UP1, P0 ;  /* 0x0000000000ff7886 */ /* 0x008fe20000020100 */
[----:B------:R-:W-:Y:S01]  /*28e0*/  VOTEU.ANY UP0, P0 ;  /* 0x0000000000ff7886 */ /* 0x000fe20000000100 */
[----:B------:R-:W-:Y:S02]  /*28f0*/  F2FP.F16.F32.PACK_AB R4, R5, R4 ;  /* 0x000000040504723e */ /* 0x000fe400000000ff */
[----:B------:R-:W-:Y:S02]  /*2900*/  F2FP.F16.F32.PACK_AB R5, R7, R6 ;  /* 0x000000060705723e */ /* 0x000fe400000000ff */
[----:B------:R-:W-:Y:S02]  /*2910*/  F2FP.F16.F32.PACK_AB R12, R13, R12 ;  /* 0x0000000c0d0c723e */ /* 0x000fe400000000ff */
[----:B------:R-:W-:Y:S02]  /*2920*/  F2FP.F16.F32.PACK_AB R6, R9, R8 ;  /* 0x000000080906723e */ /* 0x000fe400000000ff */
[----:B------:R-:W-:-:S02]  /*2930*/  F2FP.F16.F32.PACK_AB R7, R11, R10 ;  /* 0x0000000a0b07723e */ /* 0x000fc400000000ff */
[----:B------:R-:W-:Y:S02]  /*2940*/  F2FP.F16.F32.PACK_AB R13, R15, R14 ;  /* 0x0000000e0f0d723e */ /* 0x000fe400000000ff */
[----:B------:R-:W-:Y:S01]  /*2950*/  F2FP.F16.F32.PACK_AB R20, R21, R20 ;  /* 0x000000141514723e */ /* 0x000fe200000000ff */
[----:B--2---:R2:W-:Y:S01]  /*2960*/  STS.128 [R2+UR11], R4 ;  /* 0x0000000402007988 */ /* 0x0045e20008000c0b */
[----:B------:R-:W-:Y:S02]  /*2970*/  F2FP.F16.F32.PACK_AB R14, R17, R16 ;  /* 0x00000010110e723e */ /* 0x000fe400000000ff */
[----:B------:R-:W-:Y:S02]  /*2980*/  F2FP.F16.F32.PACK_AB R15, R19, R18 ;  /* 0x00000012130f723e */ /* 0x000fe400000000ff */
[----:B------:R-:W-:Y:S02]  /*2990*/  F2FP.F16.F32.PACK_AB R21, R23, R22 ;  /* 0x000000161715723e */ /* 0x000fe400000000ff */
[----:B------:R-:W-:Y:S01]  /*29a0*/  F2FP.F16.F32.PACK_AB R28, R29, R28 ;  /* 0x0000001c1d1c723e */ /* 0x000fe200000000ff */
[----:B------:R2:W-:Y:S01]  /*29b0*/  STS.128 [R0+UR11], R12 ;  /* 0x0000000c00007988 */ /* 0x0005e20008000c0b */
[----:B------:R-:W-:-:S02]  /*29c0*/  F2FP.F16.F32.PACK_AB R22, R25, R24 ;  /* 0x000000181916723e */ /* 0x000fc400000000ff */
[----:B------:R-:W-:Y:S02]  /*29d0*/  F2FP.F16.F32.PACK_AB R23, R27, R26 ;  /* 0x0000001a1b17723e */ /* 0x000fe400000000ff */
[----:B------:R-:W-:Y:S02]  /*29e0*/  F2FP.F16.F32.PACK_AB R29, R31, R30 ;  /* 0x0000001e1f1d723e */ /* 0x000fe400000000ff */
[----:B------:R-:W-:Y:S01]  /*29f0*/  F2FP.F16.F32.PACK_AB R36, R37, R36 ;  /* 0x000000242524723e */ /* 0x000fe200000000ff */
[----:B------:R2:W-:Y:S01]  /*2a00*/  STS.128 [R3+UR11], R20 ;  /* 0x0000001403007988 */ /* 0x0005e20008000c0b */
[----:B------:R-:W-:Y:S02]  /*2a10*/  F2FP.F16.F32.PACK_AB R30, R33, R32 ;  /* 0x00000020211e723e */ /* 0x000fe400000000ff */
[----:B------:R-:W-:Y:S02]  /*2a20*/  F2FP.F16.F32.PACK_AB R31, R35, R34 ;  /* 0x00000022231f723e */ /* 0x000fe400000000ff */
[----:B------:R-:W-:-:S02]  /*2a30*/  F2FP.F16.F32.PACK_AB R37, R39, R38 ;  /* 0x000000262725723e */ /* 0x000fc400000000ff */
[----:B------:R-:W-:Y:S02]  /*2a40*/  F2FP.F16.F32.PACK_AB R44, R45, R44 ;  /* 0x0000002c2d2c723e */ /* 0x000fe400000000ff */
[----:B------:R-:W-:Y:S02]  /*2a50*/  LOP3.LUT R8, R2, 0x30, RZ, 0x3c, !PT ;  /* 0x0000003002087812 */ /* 0x000fe400078e3cff */
[----:B------:R-:W-:Y:S02]  /*2a60*/  F2FP.F16.F32.PACK_AB R38, R41, R40 ;  /* 0x000000282926723e */ /* 0x000fe400000000ff */
[----:B------:R-:W-:Y:S01]  /*2a70*/  F2FP.F16.F32.PACK_AB R39, R43, R42 ;  /* 0x0000002a2b27723e */ /* 0x000fe200000000ff */
[----:B------:R2:W-:Y:S01]  /*2a80*/  STS.128 [R8+UR11], R28 ;  /* 0x0000001c08007988 */ /* 0x0005e20008000c0b */
[----:B------:R-:W-:Y:S02]  /*2a90*/  F2FP.F16.F32.PACK_AB R45, R47, R46 ;  /* 0x0000002e2f2d723e */ /* 0x000fe400000000ff */
[----:B------:R-:W-:-:S02]  /*2aa0*/  F2FP.F16.F32.PACK_AB R52, R53, R52 ;  /* 0x000000343534723e */ /* 0x000fc400000000ff */
[C---:B------:R-:W-:Y:S02]  /*2ab0*/  LOP3.LUT R9, R2.reuse, 0x40, RZ, 0x3c, !PT ;  /* 0x0000004002097812 */ /* 0x040fe400078e3cff */
[----:B------:R-:W-:Y:S02]  /*2ac0*/  F2FP.F16.F32.PACK_AB R46, R49, R48 ;  /* 0x00000030312e723e */ /* 0x000fe400000000ff */
[----:B------:R-:W-:Y:S01]  /*2ad0*/  F2FP.F16.F32.PACK_AB R47, R51, R50 ;  /* 0x00000032332f723e */ /* 0x000fe200000000ff */
[----:B------:R2:W-:Y:S01]  /*2ae0*/  STS.128 [R9+UR11], R36 ;  /* 0x0000002409007988 */ /* 0x0005e20008000c0b */
[----:B------:R-:W-:Y:S02]  /*2af0*/  F2FP.F16.F32.PACK_AB R53, R55, R54 ;  /* 0x000000363735723e */ /* 0x000fe400000000ff */
[----:B------:R-:W-:Y:S02]  /*2b00*/  F2FP.F16.F32.PACK_AB R60, R61, R60 ;  /* 0x0000003c3d3c723e */ /* 0x000fe400000000ff */
[----:B------:R-:W-:-:S02]  /*2b10*/  LOP3.LUT R10, R2, 0x50, RZ, 0x3c, !PT ;  /* 0x00000050020a7812 */ /* 0x000fc400078e3cff */
[----:B------:R-:W-:Y:S02]  /*2b20*/  F2FP.F16.F32.PACK_AB R54, R57, R56 ;  /* 0x000000383936723e */ /* 0x000fe400000000ff */
[----:B------:R-:W-:Y:S01]  /*2b30*/  F2FP.F16.F32.PACK_AB R55, R59, R58 ;  /* 0x0000003a3b37723e */ /* 0x000fe200000000ff */
[----:B------:R2:W-:Y:S01]  /*2b40*/  STS.128 [R10+UR11], R44 ;  /* 0x0000002c0a007988 */ /* 0x0005e20008000c0b */
[----:B------:R-:W-:Y:S02]  /*2b50*/  F2FP.F16.F32.PACK_AB R61, R63, R62 ;  /* 0x0000003e3f3d723e */ /* 0x000fe400000000ff */
[C---:B------:R-:W-:Y:S02]  /*2b60*/  LOP3.LUT R11, R2.reuse, 0x60, RZ, 0x3c, !PT ;  /* 0x00000060020b7812 */ /* 0x040fe400078e3cff */
[----:B------:R-:W-:Y:S02]  /*2b70*/  F2FP.F16.F32.PACK_AB R62, R65, R64 ;  /* 0x00000040413e723e */ /* 0x000fe400000000ff */
[----:B------:R-:W-:Y:S01]  /*2b80*/  F2FP.F16.F32.PACK_AB R63, R67, R66 ;  /* 0x00000042433f723e */ /* 0x000fe200000000ff */
[----:B------:R2:W-:Y:S01]  /*2b90*/  STS.128 [R11+UR11], R52 ;  /* 0x000000340b007988 */ /* 0x0005e20008000c0b */
[----:B------:R-:W-:-:S05]  /*2ba0*/  LOP3.LUT R16, R2, 0x70, RZ, 0x3c, !PT ;  /* 0x0000007002107812 */ /* 0x000fca00078e3cff */
[----:B------:R2:W-:Y:S01]  /*2bb0*/  STS.128 [R16+UR11], R60 ;  /* 0x0000003c10007988 */ /* 0x0005e20008000c0b */
[----:B------:R3:W-:Y:S06]  /*2bc0*/  MEMBAR.ALL.CTA ;  /* 0x0000000000007992 */ /* 0x0007ec0000008000 */
[----:B---3--:R-:W3:Y:S02]  /*2bd0*/  FENCE.VIEW.ASYNC.S ;  /* 0x00000000000073c6 */ /* 0x008ee40000000000 */
[----:B---3--:R-:W-:Y:S06]  /*2be0*/  BAR.SYNC.DEFER_BLOCKING 0x0 ;  /* 0x0000000000007b1d */ /* 0x008fec0000010000 */
[----:B------:R2:W-:Y:S01]  /*2bf0*/  @UP1 UTMASTG.2D [UR4], [UR12] ;  /* 0x000000040c0013b5 */ /* 0x0005e20008008000 */
[----:B------:R0:W-:Y:S01]  /*2c00*/  UTMACMDFLUSH ;  /* 0x00000000000079b7 */ /* 0x0001e20000000000 */
[----:B------:R-:W-:-:S04]  /*2c10*/  DEPBAR.LE SB0, 0x0 ;  /* 0x000080000000791a */ /* 0x000fc80000000000 */
[----:B------:R-:W-:Y:S08]  /*2c20*/  BAR.SYNC.DEFER_BLOCKING 0x0 ;  /* 0x0000000000007b1d */ /* 0x000ff00000010000 */
[----:B------:R-:W-:Y:S06]  /*2c30*/  BAR.SYNC.DEFER_BLOCKING 0x0 ;  /* 0x0000000000007b1d */ /* 0x000fec0000010000 */
[----:B--2---:R-:W-:Y:S05]  /*2c40*/  @P2 BRA `(.L_x_67) ;  /* 0x0000000000a02947 */ /* 0x004fea0003800000 */
[----:B------:R-:W2:Y:S01]  /*2c50*/  S2UR UR5, SR_CgaCtaId ;  /* 0x00000000000579c3 */ /* 0x000ea20000008800 */
[----:B------:R-:W-:Y:S01]  /*2c60*/  NOP ;  /* 0x0000000000007918 */ /* 0x000fe20000000000 */
[----:B------:R-:W-:Y:S01]  /*2c70*/  UMOV UR4, 0x50 ;  /* 0x0000005000047882 */ /* 0x000fe20000000000 */
[----:B------:R-:W-:Y:S02]  /*2c80*/  IMAD.U32 R0, RZ, RZ, UR10 ;  /* 0x0000000aff007e24 */ /* 0x000fe4000f8e00ff */
[----:B------:R-:W-:Y:S02]  /*2c90*/  IMAD.MOV.U32 R3, RZ, RZ, 0xff ;  /* 0x000000ffff037424 */ /* 0x000fe400078e00ff */
[----:B------:R-:W-:Y:S01]  /*2ca0*/  IMAD.MOV.U32 R7, RZ, RZ, 0x1 ;  /* 0x00000001ff077424 */ /* 0x000fe200078e00ff */
[----:B------:R-:W-:-:S04]  /*2cb0*/  LOP3.LUT R0, R0, 0xffff, RZ, 0xc0, !PT ;  /* 0x0000ffff00007812 */ /* 0x000fc800078ec0ff */
[----:B------:R-:W-:-:S05]  /*2cc0*/  SHF.R.U32.HI R0, RZ, 0x5, R0 ;  /* 0x00000005ff007819 */ /* 0x000fca0000011600 */
[----:B------:R-:W-:Y:S01]  /*2cd0*/  VIADD R2, R0, 0x10 ;  /* 0x0000001000027836 */ /* 0x000fe20000000000 */
[----:B------:R-:W-:Y:S01]  /*2ce0*/  SHF.L.U32 R0, R3, R0, RZ ;  /* 0x0000000003007219 */ /* 0x000fe200000006ff */
[----:B--2---:R-:W-:-:S03]  /*2cf0*/  ULEA UR6, UR5, UR4, 0x18 ;  /* 0x0000000405067291 */ /* 0x004fc6000f8ec0ff */
[----:B------:R-:W-:-:S04]  /*2d00*/  SHF.L.U32 R3, R7, R2, RZ ;  /* 0x0000000207037219 */ /* 0x000fc800000006ff */
[----:B------:R-:W-:Y:S02]  /*2d10*/  LOP3.LUT R0, R3, R0, RZ, 0xfc, !PT ;  /* 0x0000000003007212 */ /* 0x000fe400078efcff */
[----:B------:R-:W2:Y:S02]  /*2d20*/  LDS R5, [UR6] ;  /* 0x00000006ff057984 */ /* 0x000ea40008000800 */
[C---:B------:R-:W-:Y:S02]  /*2d30*/  LOP3.LUT R2, R0.reuse, 0xffff, RZ, 0xc0, !PT ;  /* 0x0000ffff00027812 */ /* 0x040fe400078ec0ff */
[----:B--2---:R-:W-:-:S04]  /*2d40*/  LOP3.LUT R3, R0, 0xffff, R5, 0x80, !PT ;  /* 0x0000ffff00037812 */ /* 0x004fc800078e8005 */
[----:B------:R-:W-:-:S13]  /*2d50*/  ISETP.NE.AND P0, PT, R3, R2, PT ;  /* 0x000000020300720c */ /* 0x000fda0003f05270 */
[----:B------:R-:W-:Y:S05]  /*2d60*/  @P0 BRA `(.L_x_68) ;  /* 0x0000000000500947 */ /* 0x000fea0003800000 */
[----:B------:R-:W-:Y:S02]  /*2d70*/  SHF.R.U32.HI R5, RZ, 0x10, R5 ;  /* 0x00000010ff057819 */ /* 0x000fe40000011605 */
[----:B------:R-:W-:-:S04]  /*2d80*/  SHF.R.U32.HI R2, RZ, 0x10, R0 ;  /* 0x00000010ff027819 */ /* 0x000fc80000011600 */
[----:B------:R-:W-:-:S04]  /*2d90*/  LOP3.LUT R5, R5, R2, RZ, 0xc0, !PT ;  /* 0x0000000205057212 */ /* 0x000fc800078ec0ff */
[----:B------:R-:W-:-:S13]  /*2da0*/  ISETP.NE.AND P0, PT, R5, R2, PT ;  /* 0x000000020500720c */ /* 0x000fda0003f05270 */
[----:B------:R-:W-:Y:S05]  /*2db0*/  @P0 BRA `(.L_x_69) ;  /* 0x0000000000300947 */ /* 0x000fea0003800000 */
[----:B------:R-:W-:Y:S01]  /*2dc0*/  R2UR UR4, R0 ;  /* 0x00000000000472ca */ /* 0x000fe200000e0000 */
[----:B------:R-:W-:Y:S01]  /*2dd0*/  VOTEU.ANY UR5, UPT, PT ;  /* 0x0000000000057886 */ /* 0x000fe200038e0100 */
[----:B------:R-:W2:Y:S01]  /*2de0*/  S2R R0, SR_LANEID ;  /* 0x0000000000007919 */ /* 0x000ea20000000000 */
[----:B------:R-:W-:-:S10]  /*2df0*/  UFLO.U32 UR5, UR5 ;  /* 0x00000005000572bd */ /* 0x000fd400080e0000 */
[----:B------:R-:W-:-:S06]  /*2e00*/  ULOP3.LUT UR4, URZ, UR4, URZ, 0x33, !UPT ;  /* 0x00000004ff047292 */ /* 0x000fcc000f8e33ff */
[----:B------:R-:W-:-:S04]  /*2e10*/  IMAD.U32 R2, RZ, RZ, UR4 ;  /* 0x00000004ff027e24 */ /* 0x000fc8000f8e00ff */
[----:B------:R-:W3:Y:S02]  /*2e20*/  REDUX UR7, R2 ;  /* 0x00000000020773c4 */ /* 0x000ee40000000000 */
[----:B------:R4:W-:Y:S01]  /*2e30*/  UTCATOMSWS.AND URZ, UR4 ;  /* 0x0000000400ff79e3 */ /* 0x0009e20008000000 */
[----:B--2---:R-:W-:Y:S01]  /*2e40*/  ISETP.EQ.U32.AND P0, PT, R0, UR5, PT ;  /* 0x0000000500007c0c */ /* 0x004fe2000bf02070 */
[----:B---3--:R-:W-:-:S12]  /*2e50*/  IMAD.U32 R0, RZ, RZ, UR7 ;  /* 0x00000007ff007e24 */ /* 0x008fd8000f8e00ff */
[----:B------:R4:W-:Y:S01]  /*2e60*/  @P0 ATOMS.AND RZ, [UR6], R0 ;  /* 0x00000000ffff098c */ /* 0x0009e2000a800006 */
[----:B------:R-:W-:Y:S05]  /*2e70*/  BRA `(.L_x_67) ;  /* 0x0000000000147947 */ /* 0x000fea0003800000 */
.L_x_69:
[----:B------:R-:W-:-:S07]  /*2e80*/  MOV R2, 0x2ea0 ;  /* 0x00002ea000027802 */ /* 0x000fce0000000f00 */
[----:B-1----:R-:W-:Y:S05]  /*2e90*/  CALL.REL.NOINC `($__internal_0_$__cuda_sm10x_tcgen05_guardrail_trap_col_being_dealloced_not_returned_by_alloc) ;  /* 0x0000000000447944 */ /* 0x002fea0003c00000 */
[----:B------:R-:W-:Y:S05]  /*2ea0*/  BRA `(.L_x_67) ;  /* 0x0000000000087947 */ /* 0x000fea0003800000 */
.L_x_68:
[----:B------:R-:W-:-:S07]  /*2eb0*/  MOV R2, 0x2ed0 ;  /* 0x00002ed000027802 */ /* 0x000fce0000000f00 */
[----:B-1----:R-:W-:Y:S05]  /*2ec0*/  CALL.REL.NOINC `($__internal_2_$__cuda_sm10x_tcgen05_guardrail_trap_unallocated_columns_being_dealloced) ;  /* 0x0000000000507944 */ /* 0x002fea0003c00000 */
.L_x_67:
[----:B------:R-:W-:Y:S01]  /*2ed0*/  NOP ;  /* 0x0000000000007918 */ /* 0x000fe20000000000 */
[----:B----4-:R-:W-:Y:S05]  /*2ee0*/  EXIT ;  /* 0x000000000000794d */ /* 0x010fea0003800000 */
.L_x_56:
[----:B------:R-:W2:Y:S02]  /*2ef0*/  SYNCS.PHASECHK.TRANS64.TRYWAIT P0, [UR11+0x28000], RZ ;  /* 0x028000ffff0075a7 */ /* 0x000ea4000800110b */
[----:B--2---:R-:W-:Y:S05]  /*2f00*/  @!P0 BRA `(.L_x_56) ;  /* 0xfffffffc00f88947 */ /* 0x004fea000383ffff */
[----:B------:R-:W-:Y:S05]  /*2f10*/  BRA `(.L_x_70) ;  /* 0xffffffec00047947 */ /* 0x000fea000383ffff */
.L_x_58:
[----:B------:R-:W2:Y:S02]  /*2f20*/  SYNCS.PHASECHK.TRANS64.TRYWAIT P1, [UR11+0x28010], RZ ;  /* 0x028010ffff0075a7 */ /* 0x000ea4000802110b */
[----:B--2---:R-:W-:Y:S05]  /*2f30*/  @!P1 BRA `(.L_x_58) ;  /* 0xfffffffc00f89947 */ /* 0x004fea000383ffff */
[----:B------:R-:W-:Y:S05]  /*2f40*/  BRA `(.L_x_71) ;  /* 0xffffffec00f47947 */ /* 0x000fea000383ffff */
.L_x_59:
[----:B------:R-:W3:Y:S02]  /*2f50*/  SYNCS.PHASECHK.TRANS64.TRYWAIT P0, [UR42+0x28000], R3 ;  /* 0x02800003ff0075a7 */ /* 0x000ee4000800112a */
[----:B---3--:R-:W-:Y:S05]  /*2f60*/  @!P0 BRA `(.L_x_59) ;  /* 0xfffffffc00f88947 */ /* 0x008fea000383ffff */
[----:B------:R-:W-:Y:S05]  /*2f70*/  BRA `(.L_x_72) ;  /* 0xfffffff000807947 */ /* 0x000fea000383ffff */
.L_x_61:
[----:B------:R-:W3:Y:S02]  /*2f80*/  SYNCS.PHASECHK.TRANS64.TRYWAIT P0, [UR42+0x28010], R3 ;  /* 0x02801003ff0075a7 */ /* 0x000ee4000800112a */
[----:B---3--:R-:W-:Y:S05]  /*2f90*/  @!P0 BRA `(.L_x_61) ;  /* 0xfffffffc00f88947 */ /* 0x008fea000383ffff */
[----:B------:R-:W-:Y:S05]  /*2fa0*/  BRA `(.L_x_73) ;  /* 0xfffffff400987947 */ /* 0x000fea000383ffff */
        .weak           $__internal_0_$__cuda_sm10x_tcgen05_guardrail_trap_col_being_dealloced_not_returned_by_alloc
        .type           $__internal_0_$__cuda_sm10x_tcgen05_guardrail_trap_col_being_dealloced_not_returned_by_alloc,@function
        .size           $__internal_0_$__cuda_sm10x_tcgen05_guardrail_trap_col_being_dealloced_not_returned_by_alloc,($__internal_1_$__cuda_sm10x_tcgen05_guardrail_trap_phase_invalid_during_alloc - $__internal_0_$__cuda_sm10x_tcgen05_guardrail_trap_col_being_dealloced_not_returned_by_alloc)
$__internal_0_$__cuda_sm10x_tcgen05_guardrail_trap_col_being_dealloced_not_returned_by_alloc:
[----:B------:R-:W-:Y:S05]  /*2fb0*/  BPT.TRAP 0x1 ;  /* 0x000000040000795c */ /* 0x000fea0000300000 */
[----:B------:R-:W-:-:S04]  /*2fc0*/  IMAD.MOV.U32 R3, RZ, RZ, 0x0 ;  /* 0x00000000ff037424 */ /* 0x000fc800078e00ff */
[----:B------:R-:W-:Y:S05]  /*2fd0*/  RET.REL.NODEC R2 `(gluon_tcgen05) ;  /* 0xffffffd002087950 */ /* 0x000fea0003c3ffff */
        .weak           $__internal_1_$__cuda_sm10x_tcgen05_guardrail_trap_phase_invalid_during_alloc
        .type           $__internal_1_$__cuda_sm10x_tcgen05_guardrail_trap_phase_invalid_during_alloc,@function
        .size           $__internal_1_$__cuda_sm10x_tcgen05_guardrail_trap_phase_invalid_during_alloc,($__internal_2_$__cuda_sm10x_tcgen05_guardrail_trap_unallocated_columns_being_dealloced - $__internal_1_$__cuda_sm10x_tcgen05_guardrail_trap_phase_invalid_during_alloc)
$__internal_1_$__cuda_sm10x_tcgen05_guardrail_trap_phase_invalid_during_alloc:
[----:B------:R-:W-:Y:S05]  /*2fe0*/  BPT.TRAP 0x1 ;  /* 0x000000040000795c */ /* 0x000fea0000300000 */
[----:B------:R-:W-:-:S04]  /*2ff0*/  IMAD.MOV.U32 R3, RZ, RZ, 0x0 ;  /* 0x00000000ff037424 */ /* 0x000fc800078e00ff */
[----:B------:R-:W-:Y:S05]  /*3000*/  RET.REL.NODEC R2 `(gluon_tcgen05) ;  /* 0xffffffcc02fc7950 */ /* 0x000fea0003c3ffff */
        .weak           $__internal_2_$__cuda_sm10x_tcgen05_guardrail_trap_unallocated_columns_being_dealloced
        .type           $__internal_2_$__cuda_sm10x_tcgen05_guardrail_trap_unallocated_columns_being_dealloced,@function
        .size           $__internal_2_$__cuda_sm10x_tcgen05_guardrail_trap_unallocated_columns_being_dealloced,(.L_x_77 - $__internal_2_$__cuda_sm10x_tcgen05_guardrail_trap_unallocated_columns_being_dealloced)
$__internal_2_$__cuda_sm10x_tcgen05_guardrail_trap_unallocated_columns_being_dealloced:
[----:B------:R-:W-:Y:S05]  /*3010*/  BPT.TRAP 0x1 ;  /* 0x000000040000795c */ /* 0x000fea0000300000 */
[----:B------:R-:W-:-:S04]  /*3020*/  IMAD.MOV.U32 R3, RZ, RZ, 0x0 ;  /* 0x00000000ff037424 */ /* 0x000fc800078e00ff */
[----:B------:R-:W-:Y:S05]  /*3030*/  RET.REL.NODEC R2 `(gluon_tcgen05) ;  /* 0xffffffcc02f07950 */ /* 0x000fea0003c3ffff */
.L_x_74:
[----:B------:R-:W-:-:S00]  /*3040*/  BRA `(.L_x_74) ;  /* 0xfffffffc00fc7947 */ /* 0x000fc0000383ffff */
[----:B------:R-:W-:-:S00]  /*3050*/  NOP ;  /* 0x0000000000007918 */ /* 0x000fc00000000000 */
        /* <DEDUP_REMOVED lines=10> */
.L_x_77:


//--------------------- .nv.shared.gluon_tcgen05  --------------------------
	.section	.nv.shared.gluon_tcgen05,"aw",@nobits
	.sectionflags	@""
	.align	16
	.zero		1024


//--------------------- .nv.shared.reserved.0     --------------------------
	.section	.nv.shared.reserved.0,"aw",@nobits
	.align	8
	.weak		__nv_reservedSMEM_offset_0_alias
	.size		__nv_reservedSMEM_offset_0_alias, 0, 64
	.other		__nv_reservedSMEM_offset_0_alias,@"STO_CUDA_RESERVED_SHARED STV_DEFAULT"
__nv_reservedSMEM_offset_0_alias:
	.zero		0
.nv.shared.reserved.0:
	.zero		64
	.weak		__nv_reservedSMEM_allocation_phase
	.type		__nv_reservedSMEM_allocation_phase,@object
	.size		__nv_reservedSMEM_allocation_phase,(.L_0 - __nv_reservedSMEM_allocation_phase)
__nv_reservedSMEM_allocation_phase:
	.zero		1
.L_0:
	.zero		7
	.weak		__nv_reservedSMEM_devtool_atexit_pc
	.type		__nv_reservedSMEM_devtool_atexit_pc,@object
	.size		__nv_reservedSMEM_devtool_atexit_pc,(__nv_reservedSMEM_allocation_mask - __nv_reservedSMEM_devtool_atexit_pc)
__nv_reservedSMEM_devtool_atexit_pc:
	.zero		8
	.weak		__nv_reservedSMEM_allocation_mask
	.type		__nv_reservedSMEM_allocation_mask,@object
	.size		__nv_reservedSMEM_allocation_mask,(.L_2 - __nv_reservedSMEM_allocation_mask)
__nv_reservedSMEM_allocation_mask:
	.zero		4
.L_2:


//--------------------- .nv.constant0.gluon_tcgen05 --------------------------
	.section	.nv.constant0.gluon_tcgen05,"a",@progbits
	.sectionflags	@""
	.align	4
.nv.constant0.gluon_tcgen05:
	.zero		976


//--------------------- SYMBOLS --------------------------

	.type		.nv.reservedSmem.offset0,@object
	.size		.nv.reservedSmem.offset0,0x4
	.type		.nv.reservedSmem.cap,@object
	.size		.nv.reservedSmem.cap,0x4
